//
// Generated by NVIDIA NVVM Compiler
//
// Compiler Build ID: CL-36424714
// Cuda compilation tools, release 13.0, V13.0.88
// Based on NVVM 20.0.0
//

.version 9.0
.target sm_100
.address_size 64

	// .globl	_Z20partial_pivot_kernelPdi

.visible .entry _Z20partial_pivot_kernelPdi(
	.param .u64 .ptr .align 1 _Z20partial_pivot_kernelPdi_param_0,
	.param .u32 _Z20partial_pivot_kernelPdi_param_1
)
{
	.reg .pred 	%p<59>;
	.reg .b32 	%r<176>;
	.reg .b64 	%rd<65>;
	.reg .b64 	%fd<187>;

	ld.param.u64 	%rd5, [_Z20partial_pivot_kernelPdi_param_0];
	ld.param.u32 	%r72, [_Z20partial_pivot_kernelPdi_param_1];
	cvta.to.global.u64 	%rd1, %rd5;
	mov.u32 	%r73, %ctaid.x;
	mov.u32 	%r74, %ntid.x;
	mul.lo.s32 	%r1, %r73, %r74;
	mov.u32 	%r2, %tid.x;
	add.s32 	%r3, %r1, %r2;
	setp.le.s32 	%p1, %r72, %r3;
	@%p1 bra 	$L__BB0_38;
	mad.lo.s32 	%r75, %r72, %r3, %r3;
	mul.wide.s32 	%rd6, %r75, 8;
	add.s64 	%rd2, %rd1, %rd6;
	add.s32 	%r4, %r3, 1;
	setp.ge.s32 	%p2, %r4, %r72;
	mov.u32 	%r164, %r3;
	@%p2 bra 	$L__BB0_14;
	ld.global.f64 	%fd14, [%rd2];
	abs.f64 	%fd183, %fd14;
	not.b32 	%r77, %r1;
	add.s32 	%r78, %r72, %r77;
	sub.s32 	%r5, %r78, %r2;
	sub.s32 	%r79, %r72, %r3;
	add.s32 	%r80, %r79, -2;
	and.b32  	%r6, %r5, 15;
	setp.lt.u32 	%p3, %r80, 15;
	mov.u32 	%r153, %r4;
	mov.u32 	%r164, %r3;
	@%p3 bra 	$L__BB0_5;
	and.b32  	%r7, %r5, -16;
	mov.b32 	%r151, 0;
	mul.wide.s32 	%rd9, %r72, 8;
	mov.u32 	%r153, %r4;
	mov.u32 	%r164, %r3;
$L__BB0_4:
	.pragma "nounroll";
	mad.lo.s32 	%r82, %r153, %r72, %r3;
	mul.wide.s32 	%rd7, %r82, 8;
	add.s64 	%rd8, %rd1, %rd7;
	ld.global.f64 	%fd15, [%rd8];
	abs.f64 	%fd16, %fd15;
	setp.gt.f64 	%p4, %fd16, %fd183;
	selp.f64 	%fd17, %fd16, %fd183, %p4;
	selp.b32 	%r83, %r153, %r164, %p4;
	add.s32 	%r84, %r153, 1;
	add.s64 	%rd10, %rd8, %rd9;
	ld.global.f64 	%fd18, [%rd10];
	abs.f64 	%fd19, %fd18;
	setp.gt.f64 	%p5, %fd19, %fd17;
	selp.f64 	%fd20, %fd19, %fd17, %p5;
	selp.b32 	%r85, %r84, %r83, %p5;
	add.s32 	%r86, %r153, 2;
	add.s64 	%rd11, %rd10, %rd9;
	ld.global.f64 	%fd21, [%rd11];
	abs.f64 	%fd22, %fd21;
	setp.gt.f64 	%p6, %fd22, %fd20;
	selp.f64 	%fd23, %fd22, %fd20, %p6;
	selp.b32 	%r87, %r86, %r85, %p6;
	add.s32 	%r88, %r153, 3;
	add.s64 	%rd12, %rd11, %rd9;
	ld.global.f64 	%fd24, [%rd12];
	abs.f64 	%fd25, %fd24;
	setp.gt.f64 	%p7, %fd25, %fd23;
	selp.f64 	%fd26, %fd25, %fd23, %p7;
	selp.b32 	%r89, %r88, %r87, %p7;
	add.s32 	%r90, %r153, 4;
	add.s64 	%rd13, %rd12, %rd9;
	ld.global.f64 	%fd27, [%rd13];
	abs.f64 	%fd28, %fd27;
	setp.gt.f64 	%p8, %fd28, %fd26;
	selp.f64 	%fd29, %fd28, %fd26, %p8;
	selp.b32 	%r91, %r90, %r89, %p8;
	add.s32 	%r92, %r153, 5;
	add.s64 	%rd14, %rd13, %rd9;
	ld.global.f64 	%fd30, [%rd14];
	abs.f64 	%fd31, %fd30;
	setp.gt.f64 	%p9, %fd31, %fd29;
	selp.f64 	%fd32, %fd31, %fd29, %p9;
	selp.b32 	%r93, %r92, %r91, %p9;
	add.s32 	%r94, %r153, 6;
	add.s64 	%rd15, %rd14, %rd9;
	ld.global.f64 	%fd33, [%rd15];
	abs.f64 	%fd34, %fd33;
	setp.gt.f64 	%p10, %fd34, %fd32;
	selp.f64 	%fd35, %fd34, %fd32, %p10;
	selp.b32 	%r95, %r94, %r93, %p10;
	add.s32 	%r96, %r153, 7;
	add.s64 	%rd16, %rd15, %rd9;
	ld.global.f64 	%fd36, [%rd16];
	abs.f64 	%fd37, %fd36;
	setp.gt.f64 	%p11, %fd37, %fd35;
	selp.f64 	%fd38, %fd37, %fd35, %p11;
	selp.b32 	%r97, %r96, %r95, %p11;
	add.s32 	%r98, %r153, 8;
	add.s64 	%rd17, %rd16, %rd9;
	ld.global.f64 	%fd39, [%rd17];
	abs.f64 	%fd40, %fd39;
	setp.gt.f64 	%p12, %fd40, %fd38;
	selp.f64 	%fd41, %fd40, %fd38, %p12;
	selp.b32 	%r99, %r98, %r97, %p12;
	add.s32 	%r100, %r153, 9;
	add.s64 	%rd18, %rd17, %rd9;
	ld.global.f64 	%fd42, [%rd18];
	abs.f64 	%fd43, %fd42;
	setp.gt.f64 	%p13, %fd43, %fd41;
	selp.f64 	%fd44, %fd43, %fd41, %p13;
	selp.b32 	%r101, %r100, %r99, %p13;
	add.s32 	%r102, %r153, 10;
	add.s64 	%rd19, %rd18, %rd9;
	ld.global.f64 	%fd45, [%rd19];
	abs.f64 	%fd46, %fd45;
	setp.gt.f64 	%p14, %fd46, %fd44;
	selp.f64 	%fd47, %fd46, %fd44, %p14;
	selp.b32 	%r103, %r102, %r101, %p14;
	add.s32 	%r104, %r153, 11;
	add.s64 	%rd20, %rd19, %rd9;
	ld.global.f64 	%fd48, [%rd20];
	abs.f64 	%fd49, %fd48;
	setp.gt.f64 	%p15, %fd49, %fd47;
	selp.f64 	%fd50, %fd49, %fd47, %p15;
	selp.b32 	%r105, %r104, %r103, %p15;
	add.s32 	%r106, %r153, 12;
	add.s64 	%rd21, %rd20, %rd9;
	ld.global.f64 	%fd51, [%rd21];
	abs.f64 	%fd52, %fd51;
	setp.gt.f64 	%p16, %fd52, %fd50;
	selp.f64 	%fd53, %fd52, %fd50, %p16;
	selp.b32 	%r107, %r106, %r105, %p16;
	add.s32 	%r108, %r153, 13;
	add.s64 	%rd22, %rd21, %rd9;
	ld.global.f64 	%fd54, [%rd22];
	abs.f64 	%fd55, %fd54;
	setp.gt.f64 	%p17, %fd55, %fd53;
	selp.f64 	%fd56, %fd55, %fd53, %p17;
	selp.b32 	%r109, %r108, %r107, %p17;
	add.s32 	%r110, %r153, 14;
	add.s64 	%rd23, %rd22, %rd9;
	ld.global.f64 	%fd57, [%rd23];
	abs.f64 	%fd58, %fd57;
	setp.gt.f64 	%p18, %fd58, %fd56;
	selp.f64 	%fd59, %fd58, %fd56, %p18;
	selp.b32 	%r111, %r110, %r109, %p18;
	add.s32 	%r112, %r153, 15;
	add.s64 	%rd24, %rd23, %rd9;
	ld.global.f64 	%fd60, [%rd24];
	abs.f64 	%fd61, %fd60;
	setp.gt.f64 	%p19, %fd61, %fd59;
	selp.f64 	%fd183, %fd61, %fd59, %p19;
	selp.b32 	%r164, %r112, %r111, %p19;
	add.s32 	%r153, %r153, 16;
	add.s32 	%r151, %r151, 16;
	setp.ne.s32 	%p20, %r151, %r7;
	@%p20 bra 	$L__BB0_4;
$L__BB0_5:
	setp.eq.s32 	%p21, %r6, 0;
	@%p21 bra 	$L__BB0_14;
	and.b32  	%r17, %r5, 7;
	setp.lt.u32 	%p22, %r6, 8;
	@%p22 bra 	$L__BB0_8;
	mad.lo.s32 	%r114, %r153, %r72, %r3;
	mul.wide.s32 	%rd25, %r114, 8;
	add.s64 	%rd26, %rd1, %rd25;
	ld.global.f64 	%fd62, [%rd26];
	abs.f64 	%fd63, %fd62;
	setp.gt.f64 	%p23, %fd63, %fd183;
	selp.f64 	%fd64, %fd63, %fd183, %p23;
	selp.b32 	%r115, %r153, %r164, %p23;
	add.s32 	%r116, %r153, 1;
	mul.wide.s32 	%rd27, %r72, 8;
	add.s64 	%rd28, %rd26, %rd27;
	ld.global.f64 	%fd65, [%rd28];
	abs.f64 	%fd66, %fd65;
	setp.gt.f64 	%p24, %fd66, %fd64;
	selp.f64 	%fd67, %fd66, %fd64, %p24;
	selp.b32 	%r117, %r116, %r115, %p24;
	add.s32 	%r118, %r153, 2;
	add.s64 	%rd29, %rd28, %rd27;
	ld.global.f64 	%fd68, [%rd29];
	abs.f64 	%fd69, %fd68;
	setp.gt.f64 	%p25, %fd69, %fd67;
	selp.f64 	%fd70, %fd69, %fd67, %p25;
	selp.b32 	%r119, %r118, %r117, %p25;
	add.s32 	%r120, %r153, 3;
	add.s64 	%rd30, %rd29, %rd27;
	ld.global.f64 	%fd71, [%rd30];
	abs.f64 	%fd72, %fd71;
	setp.gt.f64 	%p26, %fd72, %fd70;
	selp.f64 	%fd73, %fd72, %fd70, %p26;
	selp.b32 	%r121, %r120, %r119, %p26;
	add.s32 	%r122, %r153, 4;
	add.s64 	%rd31, %rd30, %rd27;
	ld.global.f64 	%fd74, [%rd31];
	abs.f64 	%fd75, %fd74;
	setp.gt.f64 	%p27, %fd75, %fd73;
	selp.f64 	%fd76, %fd75, %fd73, %p27;
	selp.b32 	%r123, %r122, %r121, %p27;
	add.s32 	%r124, %r153, 5;
	add.s64 	%rd32, %rd31, %rd27;
	ld.global.f64 	%fd77, [%rd32];
	abs.f64 	%fd78, %fd77;
	setp.gt.f64 	%p28, %fd78, %fd76;
	selp.f64 	%fd79, %fd78, %fd76, %p28;
	selp.b32 	%r125, %r124, %r123, %p28;
	add.s32 	%r126, %r153, 6;
	add.s64 	%rd33, %rd32, %rd27;
	ld.global.f64 	%fd80, [%rd33];
	abs.f64 	%fd81, %fd80;
	setp.gt.f64 	%p29, %fd81, %fd79;
	selp.f64 	%fd82, %fd81, %fd79, %p29;
	selp.b32 	%r127, %r126, %r125, %p29;
	add.s32 	%r128, %r153, 7;
	add.s64 	%rd34, %rd33, %rd27;
	ld.global.f64 	%fd83, [%rd34];
	abs.f64 	%fd84, %fd83;
	setp.gt.f64 	%p30, %fd84, %fd82;
	selp.f64 	%fd183, %fd84, %fd82, %p30;
	selp.b32 	%r164, %r128, %r127, %p30;
	add.s32 	%r153, %r153, 8;
$L__BB0_8:
	setp.eq.s32 	%p31, %r17, 0;
	@%p31 bra 	$L__BB0_14;
	and.b32  	%r23, %r5, 3;
	setp.lt.u32 	%p32, %r17, 4;
	@%p32 bra 	$L__BB0_11;
	mad.lo.s32 	%r130, %r153, %r72, %r3;
	mul.wide.s32 	%rd35, %r130, 8;
	add.s64 	%rd36, %rd1, %rd35;
	ld.global.f64 	%fd85, [%rd36];
	abs.f64 	%fd86, %fd85;
	setp.gt.f64 	%p33, %fd86, %fd183;
	selp.f64 	%fd87, %fd86, %fd183, %p33;
	selp.b32 	%r131, %r153, %r164, %p33;
	add.s32 	%r132, %r153, 1;
	mul.wide.s32 	%rd37, %r72, 8;
	add.s64 	%rd38, %rd36, %rd37;
	ld.global.f64 	%fd88, [%rd38];
	abs.f64 	%fd89, %fd88;
	setp.gt.f64 	%p34, %fd89, %fd87;
	selp.f64 	%fd90, %fd89, %fd87, %p34;
	selp.b32 	%r133, %r132, %r131, %p34;
	add.s32 	%r134, %r153, 2;
	add.s64 	%rd39, %rd38, %rd37;
	ld.global.f64 	%fd91, [%rd39];
	abs.f64 	%fd92, %fd91;
	setp.gt.f64 	%p35, %fd92, %fd90;
	selp.f64 	%fd93, %fd92, %fd90, %p35;
	selp.b32 	%r135, %r134, %r133, %p35;
	add.s32 	%r136, %r153, 3;
	add.s64 	%rd40, %rd39, %rd37;
	ld.global.f64 	%fd94, [%rd40];
	abs.f64 	%fd95, %fd94;
	setp.gt.f64 	%p36, %fd95, %fd93;
	selp.f64 	%fd183, %fd95, %fd93, %p36;
	selp.b32 	%r164, %r136, %r135, %p36;
	add.s32 	%r153, %r153, 4;
$L__BB0_11:
	setp.eq.s32 	%p37, %r23, 0;
	@%p37 bra 	$L__BB0_14;
	mov.b32 	%r163, 0;
$L__BB0_13:
	.pragma "nounroll";
	mad.lo.s32 	%r138, %r153, %r72, %r3;
	mul.wide.s32 	%rd41, %r138, 8;
	add.s64 	%rd42, %rd1, %rd41;
	ld.global.f64 	%fd96, [%rd42];
	abs.f64 	%fd97, %fd96;
	setp.gt.f64 	%p38, %fd97, %fd183;
	selp.f64 	%fd183, %fd97, %fd183, %p38;
	selp.b32 	%r164, %r153, %r164, %p38;
	add.s32 	%r153, %r153, 1;
	add.s32 	%r163, %r163, 1;
	setp.ne.s32 	%p39, %r163, %r23;
	@%p39 bra 	$L__BB0_13;
$L__BB0_14:
	setp.eq.s32 	%p40, %r164, %r3;
	setp.lt.s32 	%p41, %r72, 0;
	or.pred  	%p42, %p40, %p41;
	@%p42 bra 	$L__BB0_27;
	add.s32 	%r36, %r72, 1;
	mad.lo.s32 	%r37, %r164, %r72, %r164;
	and.b32  	%r38, %r36, 15;
	setp.lt.u32 	%p43, %r72, 15;
	mov.b32 	%r167, 0;
	@%p43 bra 	$L__BB0_18;
	and.b32  	%r167, %r36, -16;
	mov.b32 	%r165, 0;
$L__BB0_17:
	.pragma "nounroll";
	mul.wide.s32 	%rd43, %r165, 8;
	add.s64 	%rd44, %rd2, %rd43;
	ld.global.f64 	%fd98, [%rd44];
	add.s32 	%r141, %r165, %r37;
	mul.wide.s32 	%rd45, %r141, 8;
	add.s64 	%rd46, %rd1, %rd45;
	ld.global.f64 	%fd99, [%rd46];
	st.global.f64 	[%rd44], %fd99;
	st.global.f64 	[%rd46], %fd98;
	ld.global.f64 	%fd100, [%rd44+8];
	ld.global.f64 	%fd101, [%rd46+8];
	st.global.f64 	[%rd44+8], %fd101;
	st.global.f64 	[%rd46+8], %fd100;
	ld.global.f64 	%fd102, [%rd44+16];
	ld.global.f64 	%fd103, [%rd46+16];
	st.global.f64 	[%rd44+16], %fd103;
	st.global.f64 	[%rd46+16], %fd102;
	ld.global.f64 	%fd104, [%rd44+24];
	ld.global.f64 	%fd105, [%rd46+24];
	st.global.f64 	[%rd44+24], %fd105;
	st.global.f64 	[%rd46+24], %fd104;
	ld.global.f64 	%fd106, [%rd44+32];
	ld.global.f64 	%fd107, [%rd46+32];
	st.global.f64 	[%rd44+32], %fd107;
	st.global.f64 	[%rd46+32], %fd106;
	ld.global.f64 	%fd108, [%rd44+40];
	ld.global.f64 	%fd109, [%rd46+40];
	st.global.f64 	[%rd44+40], %fd109;
	st.global.f64 	[%rd46+40], %fd108;
	ld.global.f64 	%fd110, [%rd44+48];
	ld.global.f64 	%fd111, [%rd46+48];
	st.global.f64 	[%rd44+48], %fd111;
	st.global.f64 	[%rd46+48], %fd110;
	ld.global.f64 	%fd112, [%rd44+56];
	ld.global.f64 	%fd113, [%rd46+56];
	st.global.f64 	[%rd44+56], %fd113;
	st.global.f64 	[%rd46+56], %fd112;
	ld.global.f64 	%fd114, [%rd44+64];
	ld.global.f64 	%fd115, [%rd46+64];
	st.global.f64 	[%rd44+64], %fd115;
	st.global.f64 	[%rd46+64], %fd114;
	ld.global.f64 	%fd116, [%rd44+72];
	ld.global.f64 	%fd117, [%rd46+72];
	st.global.f64 	[%rd44+72], %fd117;
	st.global.f64 	[%rd46+72], %fd116;
	ld.global.f64 	%fd118, [%rd44+80];
	ld.global.f64 	%fd119, [%rd46+80];
	st.global.f64 	[%rd44+80], %fd119;
	st.global.f64 	[%rd46+80], %fd118;
	ld.global.f64 	%fd120, [%rd44+88];
	ld.global.f64 	%fd121, [%rd46+88];
	st.global.f64 	[%rd44+88], %fd121;
	st.global.f64 	[%rd46+88], %fd120;
	ld.global.f64 	%fd122, [%rd44+96];
	ld.global.f64 	%fd123, [%rd46+96];
	st.global.f64 	[%rd44+96], %fd123;
	st.global.f64 	[%rd46+96], %fd122;
	ld.global.f64 	%fd124, [%rd44+104];
	ld.global.f64 	%fd125, [%rd46+104];
	st.global.f64 	[%rd44+104], %fd125;
	st.global.f64 	[%rd46+104], %fd124;
	ld.global.f64 	%fd126, [%rd44+112];
	ld.global.f64 	%fd127, [%rd46+112];
	st.global.f64 	[%rd44+112], %fd127;
	st.global.f64 	[%rd46+112], %fd126;
	ld.global.f64 	%fd128, [%rd44+120];
	ld.global.f64 	%fd129, [%rd46+120];
	st.global.f64 	[%rd44+120], %fd129;
	st.global.f64 	[%rd46+120], %fd128;
	add.s32 	%r165, %r165, 16;
	setp.ne.s32 	%p44, %r165, %r167;
	@%p44 bra 	$L__BB0_17;
$L__BB0_18:
	setp.eq.s32 	%p45, %r38, 0;
	@%p45 bra 	$L__BB0_27;
	and.b32  	%r43, %r36, 7;
	setp.lt.u32 	%p46, %r38, 8;
	@%p46 bra 	$L__BB0_21;
	mul.wide.s32 	%rd47, %r167, 8;
	add.s64 	%rd48, %rd2, %rd47;
	ld.global.f64 	%fd130, [%rd48];
	add.s32 	%r142, %r167, %r37;
	mul.wide.s32 	%rd49, %r142, 8;
	add.s64 	%rd50, %rd1, %rd49;
	ld.global.f64 	%fd131, [%rd50];
	st.global.f64 	[%rd48], %fd131;
	st.global.f64 	[%rd50], %fd130;
	ld.global.f64 	%fd132, [%rd48+8];
	ld.global.f64 	%fd133, [%rd50+8];
	st.global.f64 	[%rd48+8], %fd133;
	st.global.f64 	[%rd50+8], %fd132;
	ld.global.f64 	%fd134, [%rd48+16];
	ld.global.f64 	%fd135, [%rd50+16];
	st.global.f64 	[%rd48+16], %fd135;
	st.global.f64 	[%rd50+16], %fd134;
	ld.global.f64 	%fd136, [%rd48+24];
	ld.global.f64 	%fd137, [%rd50+24];
	st.global.f64 	[%rd48+24], %fd137;
	st.global.f64 	[%rd50+24], %fd136;
	ld.global.f64 	%fd138, [%rd48+32];
	ld.global.f64 	%fd139, [%rd50+32];
	st.global.f64 	[%rd48+32], %fd139;
	st.global.f64 	[%rd50+32], %fd138;
	ld.global.f64 	%fd140, [%rd48+40];
	ld.global.f64 	%fd141, [%rd50+40];
	st.global.f64 	[%rd48+40], %fd141;
	st.global.f64 	[%rd50+40], %fd140;
	ld.global.f64 	%fd142, [%rd48+48];
	ld.global.f64 	%fd143, [%rd50+48];
	st.global.f64 	[%rd48+48], %fd143;
	st.global.f64 	[%rd50+48], %fd142;
	ld.global.f64 	%fd144, [%rd48+56];
	ld.global.f64 	%fd145, [%rd50+56];
	st.global.f64 	[%rd48+56], %fd145;
	st.global.f64 	[%rd50+56], %fd144;
	add.s32 	%r167, %r167, 8;
$L__BB0_21:
	setp.eq.s32 	%p47, %r43, 0;
	@%p47 bra 	$L__BB0_27;
	and.b32  	%r46, %r36, 3;
	setp.lt.u32 	%p48, %r43, 4;
	@%p48 bra 	$L__BB0_24;
	mul.wide.s32 	%rd51, %r167, 8;
	add.s64 	%rd52, %rd2, %rd51;
	ld.global.f64 	%fd146, [%rd52];
	add.s32 	%r143, %r167, %r37;
	mul.wide.s32 	%rd53, %r143, 8;
	add.s64 	%rd54, %rd1, %rd53;
	ld.global.f64 	%fd147, [%rd54];
	st.global.f64 	[%rd52], %fd147;
	st.global.f64 	[%rd54], %fd146;
	ld.global.f64 	%fd148, [%rd52+8];
	ld.global.f64 	%fd149, [%rd54+8];
	st.global.f64 	[%rd52+8], %fd149;
	st.global.f64 	[%rd54+8], %fd148;
	ld.global.f64 	%fd150, [%rd52+16];
	ld.global.f64 	%fd151, [%rd54+16];
	st.global.f64 	[%rd52+16], %fd151;
	st.global.f64 	[%rd54+16], %fd150;
	ld.global.f64 	%fd152, [%rd52+24];
	ld.global.f64 	%fd153, [%rd54+24];
	st.global.f64 	[%rd52+24], %fd153;
	st.global.f64 	[%rd54+24], %fd152;
	add.s32 	%r167, %r167, 4;
$L__BB0_24:
	setp.eq.s32 	%p49, %r46, 0;
	@%p49 bra 	$L__BB0_27;
	mov.b32 	%r170, 0;
$L__BB0_26:
	.pragma "nounroll";
	mul.wide.s32 	%rd55, %r167, 8;
	add.s64 	%rd56, %rd2, %rd55;
	ld.global.f64 	%fd154, [%rd56];
	add.s32 	%r145, %r167, %r37;
	mul.wide.s32 	%rd57, %r145, 8;
	add.s64 	%rd58, %rd1, %rd57;
	ld.global.f64 	%fd155, [%rd58];
	st.global.f64 	[%rd56], %fd155;
	st.global.f64 	[%rd58], %fd154;
	add.s32 	%r167, %r167, 1;
	add.s32 	%r170, %r170, 1;
	setp.ne.s32 	%p50, %r170, %r46;
	@%p50 bra 	$L__BB0_26;
$L__BB0_27:
	setp.ge.s32 	%p51, %r4, %r72;
	bar.sync 	0;
	@%p51 bra 	$L__BB0_38;
	add.s32 	%r53, %r72, 1;
	mul.wide.s32 	%rd59, %r3, 8;
	add.s64 	%rd3, %rd2, %rd59;
	sub.s32 	%r146, %r53, %r3;
	sub.s32 	%r54, %r72, %r3;
	and.b32  	%r55, %r146, 3;
	add.s32 	%r56, %r3, 3;
	neg.s32 	%r57, %r72;
	mov.u32 	%r171, %r4;
	bra.uni 	$L__BB0_30;
$L__BB0_29:
	add.s32 	%r171, %r171, 1;
	setp.ge.s32 	%p58, %r171, %r72;
	@%p58 bra 	$L__BB0_38;
$L__BB0_30:
	setp.lt.s32 	%p52, %r72, %r3;
	mul.lo.s32 	%r60, %r171, %r53;
	add.s32 	%r147, %r60, %r3;
	mul.wide.s32 	%rd60, %r147, 8;
	add.s64 	%rd4, %rd1, %rd60;
	ld.global.f64 	%fd11, [%rd4];
	ld.global.f64 	%fd12, [%rd3];
	div.rn.f64 	%fd13, %fd11, %fd12;
	@%p52 bra 	$L__BB0_29;
	setp.eq.s32 	%p53, %r55, 0;
	mov.u32 	%r172, %r3;
	@%p53 bra 	$L__BB0_35;
	setp.eq.s32 	%p54, %r55, 1;
	mul.f64 	%fd156, %fd13, %fd12;
	sub.f64 	%fd157, %fd11, %fd156;
	st.global.f64 	[%rd4], %fd157;
	mov.u32 	%r172, %r4;
	@%p54 bra 	$L__BB0_35;
	add.s32 	%r172, %r3, 2;
	setp.eq.s32 	%p55, %r55, 2;
	ld.global.f64 	%fd158, [%rd3+8];
	mul.f64 	%fd159, %fd13, %fd158;
	ld.global.f64 	%fd160, [%rd4+8];
	sub.f64 	%fd161, %fd160, %fd159;
	st.global.f64 	[%rd4+8], %fd161;
	@%p55 bra 	$L__BB0_35;
	ld.global.f64 	%fd162, [%rd3+16];
	mul.f64 	%fd163, %fd13, %fd162;
	ld.global.f64 	%fd164, [%rd4+16];
	sub.f64 	%fd165, %fd164, %fd163;
	st.global.f64 	[%rd4+16], %fd165;
	mov.u32 	%r172, %r56;
$L__BB0_35:
	setp.lt.u32 	%p56, %r54, 3;
	@%p56 bra 	$L__BB0_29;
	add.s32 	%r175, %r172, -1;
	add.s32 	%r174, %r57, %r172;
	add.s32 	%r173, %r172, %r60;
$L__BB0_37:
	add.s32 	%r148, %r175, 1;
	mul.wide.s32 	%rd61, %r148, 8;
	add.s64 	%rd62, %rd2, %rd61;
	ld.global.f64 	%fd166, [%rd62];
	mul.f64 	%fd167, %fd13, %fd166;
	mul.wide.s32 	%rd63, %r173, 8;
	add.s64 	%rd64, %rd1, %rd63;
	ld.global.f64 	%fd168, [%rd64];
	sub.f64 	%fd169, %fd168, %fd167;
	st.global.f64 	[%rd64], %fd169;
	ld.global.f64 	%fd170, [%rd62+8];
	mul.f64 	%fd171, %fd13, %fd170;
	ld.global.f64 	%fd172, [%rd64+8];
	sub.f64 	%fd173, %fd172, %fd171;
	st.global.f64 	[%rd64+8], %fd173;
	ld.global.f64 	%fd174, [%rd62+16];
	mul.f64 	%fd175, %fd13, %fd174;
	ld.global.f64 	%fd176, [%rd64+16];
	sub.f64 	%fd177, %fd176, %fd175;
	st.global.f64 	[%rd64+16], %fd177;
	ld.global.f64 	%fd178, [%rd62+24];
	mul.f64 	%fd179, %fd13, %fd178;
	ld.global.f64 	%fd180, [%rd64+24];
	sub.f64 	%fd181, %fd180, %fd179;
	st.global.f64 	[%rd64+24], %fd181;
	add.s32 	%r175, %r175, 4;
	add.s32 	%r174, %r174, 4;
	add.s32 	%r173, %r173, 4;
	setp.eq.s32 	%p57, %r174, 1;
	@%p57 bra 	$L__BB0_29;
	bra.uni 	$L__BB0_37;
$L__BB0_38:
	ret;

}
	// .globl	_Z24back_substitution_kernelPdS_i
.visible .entry _Z24back_substitution_kernelPdS_i(
	.param .u64 .ptr .align 1 _Z24back_substitution_kernelPdS_i_param_0,
	.param .u64 .ptr .align 1 _Z24back_substitution_kernelPdS_i_param_1,
	.param .u32 _Z24back_substitution_kernelPdS_i_param_2
)
{
	.reg .pred 	%p<11>;
	.reg .b32 	%r<50>;
	.reg .b64 	%rd<29>;
	.reg .b64 	%fd<116>;

	ld.param.u64 	%rd5, [_Z24back_substitution_kernelPdS_i_param_0];
	ld.param.u64 	%rd6, [_Z24back_substitution_kernelPdS_i_param_1];
	ld.param.u32 	%r30, [_Z24back_substitution_kernelPdS_i_param_2];
	cvta.to.global.u64 	%rd1, %rd6;
	cvta.to.global.u64 	%rd2, %rd5;
	mov.u32 	%r31, %ctaid.x;
	mov.u32 	%r32, %ntid.x;
	mov.u32 	%r33, %tid.x;
	mad.lo.s32 	%r1, %r31, %r32, %r33;
	not.b32 	%r2, %r1;
	add.s32 	%r3, %r30, %r2;
	setp.lt.s32 	%p1, %r3, 0;
	@%p1 bra 	$L__BB1_15;
	sub.s32 	%r44, %r30, %r1;
	setp.ge.s32 	%p2, %r44, %r30;
	mov.f64 	%fd115, 0d0000000000000000;
	@%p2 bra 	$L__BB1_14;
	mad.lo.s32 	%r5, %r3, %r30, %r3;
	add.s32 	%r34, %r1, -1;
	and.b32  	%r6, %r1, 15;
	setp.lt.u32 	%p3, %r34, 15;
	mov.f64 	%fd115, 0d0000000000000000;
	@%p3 bra 	$L__BB1_5;
	and.b32  	%r35, %r1, -16;
	neg.s32 	%r42, %r35;
	add.s64 	%rd3, %rd2, 64;
	add.s32 	%r36, %r30, %r5;
	sub.s32 	%r41, %r36, %r1;
	add.s64 	%rd4, %rd1, 64;
	mov.f64 	%fd115, 0d0000000000000000;
$L__BB1_4:
	.pragma "nounroll";
	mul.wide.s32 	%rd7, %r41, 8;
	add.s64 	%rd8, %rd3, %rd7;
	mul.wide.s32 	%rd9, %r44, 8;
	add.s64 	%rd10, %rd4, %rd9;
	ld.global.f64 	%fd18, [%rd8+-64];
	ld.global.f64 	%fd19, [%rd10+-64];
	fma.rn.f64 	%fd20, %fd18, %fd19, %fd115;
	ld.global.f64 	%fd21, [%rd8+-56];
	ld.global.f64 	%fd22, [%rd10+-56];
	fma.rn.f64 	%fd23, %fd21, %fd22, %fd20;
	ld.global.f64 	%fd24, [%rd8+-48];
	ld.global.f64 	%fd25, [%rd10+-48];
	fma.rn.f64 	%fd26, %fd24, %fd25, %fd23;
	ld.global.f64 	%fd27, [%rd8+-40];
	ld.global.f64 	%fd28, [%rd10+-40];
	fma.rn.f64 	%fd29, %fd27, %fd28, %fd26;
	ld.global.f64 	%fd30, [%rd8+-32];
	ld.global.f64 	%fd31, [%rd10+-32];
	fma.rn.f64 	%fd32, %fd30, %fd31, %fd29;
	ld.global.f64 	%fd33, [%rd8+-24];
	ld.global.f64 	%fd34, [%rd10+-24];
	fma.rn.f64 	%fd35, %fd33, %fd34, %fd32;
	ld.global.f64 	%fd36, [%rd8+-16];
	ld.global.f64 	%fd37, [%rd10+-16];
	fma.rn.f64 	%fd38, %fd36, %fd37, %fd35;
	ld.global.f64 	%fd39, [%rd8+-8];
	ld.global.f64 	%fd40, [%rd10+-8];
	fma.rn.f64 	%fd41, %fd39, %fd40, %fd38;
	ld.global.f64 	%fd42, [%rd8];
	ld.global.f64 	%fd43, [%rd10];
	fma.rn.f64 	%fd44, %fd42, %fd43, %fd41;
	ld.global.f64 	%fd45, [%rd8+8];
	ld.global.f64 	%fd46, [%rd10+8];
	fma.rn.f64 	%fd47, %fd45, %fd46, %fd44;
	ld.global.f64 	%fd48, [%rd8+16];
	ld.global.f64 	%fd49, [%rd10+16];
	fma.rn.f64 	%fd50, %fd48, %fd49, %fd47;
	ld.global.f64 	%fd51, [%rd8+24];
	ld.global.f64 	%fd52, [%rd10+24];
	fma.rn.f64 	%fd53, %fd51, %fd52, %fd50;
	ld.global.f64 	%fd54, [%rd8+32];
	ld.global.f64 	%fd55, [%rd10+32];
	fma.rn.f64 	%fd56, %fd54, %fd55, %fd53;
	ld.global.f64 	%fd57, [%rd8+40];
	ld.global.f64 	%fd58, [%rd10+40];
	fma.rn.f64 	%fd59, %fd57, %fd58, %fd56;
	ld.global.f64 	%fd60, [%rd8+48];
	ld.global.f64 	%fd61, [%rd10+48];
	fma.rn.f64 	%fd62, %fd60, %fd61, %fd59;
	ld.global.f64 	%fd63, [%rd8+56];
	ld.global.f64 	%fd64, [%rd10+56];
	fma.rn.f64 	%fd115, %fd63, %fd64, %fd62;
	add.s32 	%r44, %r44, 16;
	add.s32 	%r42, %r42, 16;
	add.s32 	%r41, %r41, 16;
	setp.ne.s32 	%p4, %r42, 0;
	@%p4 bra 	$L__BB1_4;
$L__BB1_5:
	setp.eq.s32 	%p5, %r6, 0;
	@%p5 bra 	$L__BB1_14;
	and.b32  	%r16, %r1, 7;
	setp.lt.u32 	%p6, %r6, 8;
	@%p6 bra 	$L__BB1_8;
	add.s32 	%r37, %r44, %r5;
	mul.wide.s32 	%rd11, %r37, 8;
	add.s64 	%rd12, %rd2, %rd11;
	ld.global.f64 	%fd66, [%rd12];
	mul.wide.s32 	%rd13, %r44, 8;
	add.s64 	%rd14, %rd1, %rd13;
	ld.global.f64 	%fd67, [%rd14];
	fma.rn.f64 	%fd68, %fd66, %fd67, %fd115;
	ld.global.f64 	%fd69, [%rd12+8];
	ld.global.f64 	%fd70, [%rd14+8];
	fma.rn.f64 	%fd71, %fd69, %fd70, %fd68;
	ld.global.f64 	%fd72, [%rd12+16];
	ld.global.f64 	%fd73, [%rd14+16];
	fma.rn.f64 	%fd74, %fd72, %fd73, %fd71;
	ld.global.f64 	%fd75, [%rd12+24];
	ld.global.f64 	%fd76, [%rd14+24];
	fma.rn.f64 	%fd77, %fd75, %fd76, %fd74;
	ld.global.f64 	%fd78, [%rd12+32];
	ld.global.f64 	%fd79, [%rd14+32];
	fma.rn.f64 	%fd80, %fd78, %fd79, %fd77;
	ld.global.f64 	%fd81, [%rd12+40];
	ld.global.f64 	%fd82, [%rd14+40];
	fma.rn.f64 	%fd83, %fd81, %fd82, %fd80;
	ld.global.f64 	%fd84, [%rd12+48];
	ld.global.f64 	%fd85, [%rd14+48];
	fma.rn.f64 	%fd86, %fd84, %fd85, %fd83;
	ld.global.f64 	%fd87, [%rd12+56];
	ld.global.f64 	%fd88, [%rd14+56];
	fma.rn.f64 	%fd115, %fd87, %fd88, %fd86;
	add.s32 	%r44, %r44, 8;
$L__BB1_8:
	setp.eq.s32 	%p7, %r16, 0;
	@%p7 bra 	$L__BB1_14;
	and.b32  	%r19, %r1, 3;
	setp.lt.u32 	%p8, %r16, 4;
	@%p8 bra 	$L__BB1_11;
	add.s32 	%r38, %r44, %r5;
	mul.wide.s32 	%rd15, %r38, 8;
	add.s64 	%rd16, %rd2, %rd15;
	ld.global.f64 	%fd90, [%rd16];
	mul.wide.s32 	%rd17, %r44, 8;
	add.s64 	%rd18, %rd1, %rd17;
	ld.global.f64 	%fd91, [%rd18];
	fma.rn.f64 	%fd92, %fd90, %fd91, %fd115;
	ld.global.f64 	%fd93, [%rd16+8];
	ld.global.f64 	%fd94, [%rd18+8];
	fma.rn.f64 	%fd95, %fd93, %fd94, %fd92;
	ld.global.f64 	%fd96, [%rd16+16];
	ld.global.f64 	%fd97, [%rd18+16];
	fma.rn.f64 	%fd98, %fd96, %fd97, %fd95;
	ld.global.f64 	%fd99, [%rd16+24];
	ld.global.f64 	%fd100, [%rd18+24];
	fma.rn.f64 	%fd115, %fd99, %fd100, %fd98;
	add.s32 	%r44, %r44, 4;
$L__BB1_11:
	setp.eq.s32 	%p9, %r19, 0;
	@%p9 bra 	$L__BB1_14;
	add.s32 	%r48, %r44, %r5;
	neg.s32 	%r47, %r19;
$L__BB1_13:
	.pragma "nounroll";
	mul.wide.s32 	%rd19, %r44, 8;
	add.s64 	%rd20, %rd1, %rd19;
	mul.wide.s32 	%rd21, %r48, 8;
	add.s64 	%rd22, %rd2, %rd21;
	ld.global.f64 	%fd101, [%rd22];
	ld.global.f64 	%fd102, [%rd20];
	fma.rn.f64 	%fd115, %fd101, %fd102, %fd115;
	add.s32 	%r44, %r44, 1;
	add.s32 	%r48, %r48, 1;
	add.s32 	%r47, %r47, 1;
	setp.ne.s32 	%p10, %r47, 0;
	@%p10 bra 	$L__BB1_13;
$L__BB1_14:
	mad.lo.s32 	%r39, %r3, %r30, %r3;
	add.s32 	%r40, %r39, %r30;
	mul.wide.s32 	%rd23, %r40, 8;
	add.s64 	%rd24, %rd2, %rd23;
	ld.global.f64 	%fd103, [%rd24];
	sub.f64 	%fd104, %fd103, %fd115;
	mul.wide.s32 	%rd25, %r2, 8;
	add.s64 	%rd26, %rd24, %rd25;
	ld.global.f64 	%fd105, [%rd26];
	div.rn.f64 	%fd106, %fd104, %fd105;
	mul.wide.u32 	%rd27, %r3, 8;
	add.s64 	%rd28, %rd1, %rd27;
	st.global.f64 	[%rd28], %fd106;
$L__BB1_15:
	ret;

}


// ===== COMPILED SASS (sm_100) =====

	.target	sm_100

	.elftype	@"ET_EXEC"


//--------------------- .note.nv.tkinfo           --------------------------
	.section	.note.nv.tkinfo,"",@"SHT_NOTE"
	.sectionflags	@"SHF_NOTE_NV_TKINFO"
	.tkinfo
        /*0018*/ 	.word	0x00000002
        /*0030*/ 	.string	""
        /*0030*/ 	.string	"ptxas"
        /*0030*/ 	.string	"Cuda compilation tools, release 13.0, V13.0.88"
        /*0030*/ 	.string	"Build cuda_13.0.r13.0/compiler.36424714_0"
        /*0030*/ 	.string	"-arch sm_100 -m 64 "



//--------------------- .note.nv.cuinfo           --------------------------
	.section	.note.nv.cuinfo,"",@"SHT_NOTE"
	.sectionflags	@"SHF_NOTE_NV_CUINFO"
        /*0018*/ 	.short	0x0002
        /*001a*/ 	.short	0x0064
        /*001c*/ 	.short	0x0082
	.zero		2


//--------------------- .nv.info                  --------------------------
	.section	.nv.info,"",@"SHT_CUDA_INFO"
	.align	4


	//----- nvinfo : EIATTR_REGCOUNT
	.align		4
        /*0000*/ 	.byte	0x04, 0x2f
        /*0002*/ 	.short	(.L_1 - .L_0)
	.align		4
.L_0:
        /*0004*/ 	.word	index@(_Z20partial_pivot_kernelPdi)
        /*0008*/ 	.word	0x00000028


	//----- nvinfo : EIATTR_FRAME_SIZE
	.align		4
.L_1:
        /*000c*/ 	.byte	0x04, 0x11
        /*000e*/ 	.short	(.L_3 - .L_2)
	.align		4
.L_2:
        /*0010*/ 	.word	index@($__internal_1_$__cuda_sm20_div_rn_f64_full)
        /*0014*/ 	.word	0x00000000


	//----- nvinfo : EIATTR_FRAME_SIZE
	.align		4
.L_3:
        /*0018*/ 	.byte	0x04, 0x11
        /*001a*/ 	.short	(.L_5 - .L_4)
	.align		4
.L_4:
        /*001c*/ 	.word	index@(_Z20partial_pivot_kernelPdi)
        /*0020*/ 	.word	0x00000000


	//----- nvinfo : EIATTR_REGCOUNT
	.align		4
.L_5:
        /*0024*/ 	.byte	0x04, 0x2f
        /*0026*/ 	.short	(.L_7 - .L_6)
	.align		4
.L_6:
        /*0028*/ 	.word	index@(_Z24back_substitution_kernelPdS_i)
        /*002c*/ 	.word	0x00000020


	//----- nvinfo : EIATTR_FRAME_SIZE
	.align		4
.L_7:
        /*0030*/ 	.byte	0x04, 0x11
        /*0032*/ 	.short	(.L_9 - .L_8)
	.align		4
.L_8:
        /*0034*/ 	.word	index@($__internal_0_$__cuda_sm20_div_rn_f64_full)
        /*0038*/ 	.word	0x00000000


	//----- nvinfo : EIATTR_FRAME_SIZE
	.align		4
.L_9:
        /*003c*/ 	.byte	0x04, 0x11
        /*003e*/ 	.short	(.L_11 - .L_10)
	.align		4
.L_10:
        /*0040*/ 	.word	index@(_Z24back_substitution_kernelPdS_i)
        /*0044*/ 	.word	0x00000000


	//----- nvinfo : EIATTR_MIN_STACK_SIZE
	.align		4
.L_11:
        /*0048*/ 	.byte	0x04, 0x12
        /*004a*/ 	.short	(.L_13 - .L_12)
	.align		4
.L_12:
        /*004c*/ 	.word	index@(_Z24back_substitution_kernelPdS_i)
        /*0050*/ 	.word	0x00000000


	//----- nvinfo : EIATTR_MIN_STACK_SIZE
	.align		4
.L_13:
        /*0054*/ 	.byte	0x04, 0x12
        /*0056*/ 	.short	(.L_15 - .L_14)
	.align		4
.L_14:
        /*0058*/ 	.word	index@(_Z20partial_pivot_kernelPdi)
        /*005c*/ 	.word	0x00000000
.L_15:


//--------------------- .nv.compat                --------------------------
	.section	.nv.compat,"",@"SHT_CUDA_COMPAT_INFO"
	.align	4
        /*0000*/ 	.byte	0x02, 0x09, 0x00, 0x00, 0x02, 0x02, 0x01, 0x00, 0x02, 0x05, 0x05, 0x00, 0x03, 0x07, 0x01, 0x01
        /*0010*/ 	.byte	0x02, 0x03, 0x00, 0x00, 0x02, 0x06, 0x01, 0x00, 0x04, 0x0b, 0x08, 0x00, 0x01, 0x00, 0x00, 0x00
        /*0020*/ 	.byte	0x00, 0x00, 0x00, 0x00


//--------------------- .nv.info._Z24back_substitution_kernelPdS_i --------------------------
	.section	.nv.info._Z24back_substitution_kernelPdS_i,"",@"SHT_CUDA_INFO"
	.sectionflags	@""
	.align	4


	//----- nvinfo : EIATTR_CUDA_API_VERSION
	.align		4
        /*0000*/ 	.byte	0x04, 0x37
        /*0002*/ 	.short	(.L_17 - .L_16)
.L_16:
        /*0004*/ 	.word	0x00000082


	//----- nvinfo : EIATTR_KPARAM_INFO
	.align		4
.L_17:
        /*0008*/ 	.byte	0x04, 0x17
        /*000a*/ 	.short	(.L_19 - .L_18)
.L_18:
        /*000c*/ 	.word	0x00000000
        /*0010*/ 	.short	0x0002
        /*0012*/ 	.short	0x0010
        /*0014*/ 	.byte	0x00, 0xf0, 0x11, 0x00


	//----- nvinfo : EIATTR_KPARAM_INFO
	.align		4
.L_19:
        /*0018*/ 	.byte	0x04, 0x17
        /*001a*/ 	.short	(.L_21 - .L_20)
.L_20:
        /*001c*/ 	.word	0x00000000
        /*0020*/ 	.short	0x0001
        /*0022*/ 	.short	0x0008
        /*0024*/ 	.byte	0x00, 0xf5, 0x21, 0x00


	//----- nvinfo : EIATTR_KPARAM_INFO
	.align		4
.L_21:
        /*0028*/ 	.byte	0x04, 0x17
        /*002a*/ 	.short	(.L_23 - .L_22)
.L_22:
        /*002c*/ 	.word	0x00000000
        /*0030*/ 	.short	0x0000
        /*0032*/ 	.short	0x0000
        /*0034*/ 	.byte	0x00, 0xf5, 0x21, 0x00


	//----- nvinfo : EIATTR_SPARSE_MMA_MASK
	.align		4
.L_23:
        /*0038*/ 	.byte	0x03, 0x50
        /*003a*/ 	.short	0x0000


	//----- nvinfo : EIATTR_MAXREG_COUNT
	.align		4
        /*003c*/ 	.byte	0x03, 0x1b
        /*003e*/ 	.short	0x00ff


	//----- nvinfo : EIATTR_MERCURY_ISA_VERSION
	.align		4
        /*0040*/ 	.byte	0x03, 0x5f
        /*0042*/ 	.short	0x0101


	//----- nvinfo : EIATTR_VRC_CTA_INIT_COUNT
	.align		4
        /*0044*/ 	.byte	0x02, 0x4a
	.zero		1
	.zero		1


	//----- nvinfo : EIATTR_EXIT_INSTR_OFFSETS
	.align		4
        /*0048*/ 	.byte	0x04, 0x1c
        /*004a*/ 	.short	(.L_25 - .L_24)


	//   ....[0]....
.L_24:
        /*004c*/ 	.word	0x00000090


	//   ....[1]....
        /*0050*/ 	.word	0x00000c70


	//----- nvinfo : EIATTR_CRS_STACK_SIZE
	.align		4
.L_25:
        /*0054*/ 	.byte	0x04, 0x1e
        /*0056*/ 	.short	(.L_27 - .L_26)
.L_26:
        /*0058*/ 	.word	0x00000000


	//----- nvinfo : EIATTR_CBANK_PARAM_SIZE
	.align		4
.L_27:
        /*005c*/ 	.byte	0x03, 0x19
        /*005e*/ 	.short	0x0014


	//----- nvinfo : EIATTR_PARAM_CBANK
	.align		4
        /*0060*/ 	.byte	0x04, 0x0a
        /*0062*/ 	.short	(.L_29 - .L_28)
	.align		4
.L_28:
        /*0064*/ 	.word	index@(.nv.constant0._Z24back_substitution_kernelPdS_i)
        /*0068*/ 	.short	0x0380
        /*006a*/ 	.short	0x0014


	//----- nvinfo : EIATTR_SW_WAR
	.align		4
.L_29:
        /*006c*/ 	.byte	0x04, 0x36
        /*006e*/ 	.short	(.L_31 - .L_30)
.L_30:
        /*0070*/ 	.word	0x00000008
.L_31:


//--------------------- .nv.info._Z20partial_pivot_kernelPdi --------------------------
	.section	.nv.info._Z20partial_pivot_kernelPdi,"",@"SHT_CUDA_INFO"
	.sectionflags	@""
	.align	4


	//----- nvinfo : EIATTR_CUDA_API_VERSION
	.align		4
        /*0000*/ 	.byte	0x04, 0x37
        /*0002*/ 	.short	(.L_33 - .L_32)
.L_32:
        /*0004*/ 	.word	0x00000082


	//----- nvinfo : EIATTR_KPARAM_INFO
	.align		4
.L_33:
        /*0008*/ 	.byte	0x04, 0x17
        /*000a*/ 	.short	(.L_35 - .L_34)
.L_34:
        /*000c*/ 	.word	0x00000000
        /*0010*/ 	.short	0x0001
        /*0012*/ 	.short	0x0008
        /*0014*/ 	.byte	0x00, 0xf0, 0x11, 0x00


	//----- nvinfo : EIATTR_KPARAM_INFO
	.align		4
.L_35:
        /*0018*/ 	.byte	0x04, 0x17
        /*001a*/ 	.short	(.L_37 - .L_36)
.L_36:
        /*001c*/ 	.word	0x00000000
        /*0020*/ 	.short	0x0000
        /*0022*/ 	.short	0x0000
        /*0024*/ 	.byte	0x00, 0xf5, 0x21, 0x00


	//----- nvinfo : EIATTR_SPARSE_MMA_MASK
	.align		4
.L_37:
        /*0028*/ 	.byte	0x03, 0x50
        /*002a*/ 	.short	0x0000


	//----- nvinfo : EIATTR_MAXREG_COUNT
	.align		4
        /*002c*/ 	.byte	0x03, 0x1b
        /*002e*/ 	.short	0x00ff


	//----- nvinfo : EIATTR_NUM_BARRIERS
	.align		4
        /*0030*/ 	.byte	0x02, 0x4c
        /*0032*/ 	.byte	0x01
	.zero		1


	//----- nvinfo : EIATTR_MERCURY_ISA_VERSION
	.align		4
        /*0034*/ 	.byte	0x03, 0x5f
        /*0036*/ 	.short	0x0101


	//----- nvinfo : EIATTR_VRC_CTA_INIT_COUNT
	.align		4
        /*0038*/ 	.byte	0x02, 0x4a
	.zero		1
	.zero		1


	//----- nvinfo : EIATTR_EXIT_INSTR_OFFSETS
	.align		4
        /*003c*/ 	.byte	0x04, 0x1c
        /*003e*/ 	.short	(.L_39 - .L_38)


	//   ....[0]....
.L_38:
        /*0040*/ 	.word	0x00000080


	//   ....[1]....
        /*0044*/ 	.word	0x00001b10


	//   ....[2]....
        /*0048*/ 	.word	0x000020f0


	//----- nvinfo : EIATTR_CRS_STACK_SIZE
	.align		4
.L_39:
        /*004c*/ 	.byte	0x04, 0x1e
        /*004e*/ 	.short	(.L_41 - .L_40)
.L_40:
        /*0050*/ 	.word	0x00000000


	//----- nvinfo : EIATTR_CBANK_PARAM_SIZE
	.align		4
.L_41:
        /*0054*/ 	.byte	0x03, 0x19
        /*0056*/ 	.short	0x000c


	//----- nvinfo : EIATTR_PARAM_CBANK
	.align		4
        /*0058*/ 	.byte	0x04, 0x0a
        /*005a*/ 	.short	(.L_43 - .L_42)
	.align		4
.L_42:
        /*005c*/ 	.word	index@(.nv.constant0._Z20partial_pivot_kernelPdi)
        /*0060*/ 	.short	0x0380
        /*0062*/ 	.short	0x000c


	//----- nvinfo : EIATTR_SW_WAR
	.align		4
.L_43:
        /*0064*/ 	.byte	0x04, 0x36
        /*0066*/ 	.short	(.L_45 - .L_44)
.L_44:
        /*0068*/ 	.word	0x00000008
.L_45:


//--------------------- .nv.callgraph             --------------------------
	.section	.nv.callgraph,"",@"SHT_CUDA_CALLGRAPH"
	.align	4
	.sectionentsize	8
	.align		4
        /*0000*/ 	.word	0x00000000
	.align		4
        /*0004*/ 	.word	0xffffffff
	.align		4
        /*0008*/ 	.word	0x00000000
	.align		4
        /*000c*/ 	.word	0xfffffffe
	.align		4
        /*0010*/ 	.word	0x00000000
	.align		4
        /*0014*/ 	.word	0xfffffffd
	.align		4
        /*0018*/ 	.word	0x00000000
	.align		4
        /*001c*/ 	.word	0xfffffffc


//--------------------- .text._Z24back_substitution_kernelPdS_i --------------------------
	.section	.text._Z24back_substitution_kernelPdS_i,"ax",@progbits
	.align	128
        .global         _Z24back_substitution_kernelPdS_i
        .type           _Z24back_substitution_kernelPdS_i,@function
        .size           _Z24back_substitution_kernelPdS_i,(.L_x_49 - _Z24back_substitution_kernelPdS_i)
        .other          _Z24back_substitution_kernelPdS_i,@"STO_CUDA_ENTRY STV_DEFAULT"
_Z24back_substitution_kernelPdS_i:
.text._Z24back_substitution_kernelPdS_i:
[----:B------:R-:W-:Y:S01]  /*0000*/  LDC R1, c[0x0][0x37c] ;  /* 0x0000df00ff017b82 */ /* 0x000fe20000000800 */
[----:B------:R-:W0:Y:S07]  /*0010*/  S2R R3, SR_TID.X ;  /* 0x0000000000037919 */ /* 0x000e2e0000002100 */
[----:B------:R-:W0:Y:S01]  /*0020*/  S2UR UR4, SR_CTAID.X ;  /* 0x00000000000479c3 */ /* 0x000e220000002500 */
[----:B------:R-:W1:Y:S07]  /*0030*/  LDCU UR6, c[0x0][0x390] ;  /* 0x00007200ff0677ac */ /* 0x000e6e0008000800 */
[----:B------:R-:W0:Y:S02]  /*0040*/  LDC R0, c[0x0][0x360] ;  /* 0x0000d800ff007b82 */ /* 0x000e240000000800 */
[----:B0-----:R-:W-:-:S05]  /*0050*/  IMAD R0, R0, UR4, R3 ;  /* 0x0000000400007c24 */ /* 0x001fca000f8e0203 */
[----:B------:R-:W-:-:S05]  /*0060*/  LOP3.LUT R2, RZ, R0, RZ, 0x33, !PT ;  /* 0x00000000ff027212 */ /* 0x000fca00078e33ff */
[----:B-1----:R-:W-:-:S05]  /*0070*/  VIADD R3, R2, UR6 ;  /* 0x0000000602037c36 */ /* 0x002fca0008000000 */
[----:B------:R-:W-:-:S13]  /*0080*/  ISETP.GE.AND P0, PT, R3, RZ, PT ;  /* 0x000000ff0300720c */ /* 0x000fda0003f06270 */
[----:B------:R-:W-:Y:S05]  /*0090*/  @!P0 EXIT ;  /* 0x000000000000894d */ /* 0x000fea0003800000 */
[----:B------:R-:W-:Y:S01]  /*00a0*/  IADD3 R4, PT, PT, -R0, UR6, RZ ;  /* 0x0000000600047c10 */ /* 0x000fe2000fffe1ff */
[----:B------:R-:W0:Y:S01]  /*00b0*/  LDCU.64 UR4, c[0x0][0x358] ;  /* 0x00006b00ff0477ac */ /* 0x000e220008000a00 */
[----:B------:R-:W-:Y:S01]  /*00c0*/  BSSY.RECONVERGENT B0, `(.L_x_0) ;  /* 0x000009b000007945 */ /* 0x000fe20003800200 */
[----:B------:R-:W-:Y:S02]  /*00d0*/  CS2R R24, SRZ ;  /* 0x0000000000187805 */ /* 0x000fe4000001ff00 */
[----:B------:R-:W-:-:S13]  /*00e0*/  ISETP.GE.AND P0, PT, R4, UR6, PT ;  /* 0x0000000604007c0c */ /* 0x000fda000bf06270 */
[----:B------:R-:W-:Y:S05]  /*00f0*/  @P0 BRA `(.L_x_1) ;  /* 0x00000008005c0947 */ /* 0x000fea0003800000 */
[C---:B------:R-:W-:Y:S01]  /*0100*/  VIADD R6, R0.reuse, 0xffffffff ;  /* 0xffffffff00067836 */ /* 0x040fe20000000000 */
[----:B------:R-:W-:Y:S01]  /*0110*/  LOP3.LUT R5, R0, 0xf, RZ, 0xc0, !PT ;  /* 0x0000000f00057812 */ /* 0x000fe200078ec0ff */
[----:B------:R-:W-:Y:S01]  /*0120*/  BSSY.RECONVERGENT B1, `(.L_x_2) ;  /* 0x0000047000017945 */ /* 0x000fe20003800200 */
[----:B------:R-:W-:Y:S01]  /*0130*/  IMAD R29, R3, UR6, R3 ;  /* 0x00000006031d7c24 */ /* 0x000fe2000f8e0203 */
[----:B------:R-:W-:Y:S02]  /*0140*/  CS2R R24, SRZ ;  /* 0x0000000000187805 */ /* 0x000fe4000001ff00 */
[----:B------:R-:W-:Y:S02]  /*0150*/  ISETP.GE.U32.AND P1, PT, R6, 0xf, PT ;  /* 0x0000000f0600780c */ /* 0x000fe40003f26070 */
[----:B------:R-:W-:-:S11]  /*0160*/  ISETP.NE.AND P0, PT, R5, RZ, PT ;  /* 0x000000ff0500720c */ /* 0x000fd60003f05270 */
[----:B------:R-:W-:Y:S05]  /*0170*/  @!P1 BRA `(.L_x_3) ;  /* 0x0000000400049947 */ /* 0x000fea0003800000 */
[----:B------:R-:W1:Y:S01]  /*0180*/  LDC.64 R6, c[0x0][0x380] ;  /* 0x0000e000ff067b82 */ /* 0x000e620000000a00 */
[C---:B------:R-:W-:Y:S02]  /*0190*/  LOP3.LUT R26, R0.reuse, 0xfffffff0, RZ, 0xc0, !PT ;  /* 0xfffffff0001a7812 */ /* 0x040fe400078ec0ff */
[----:B------:R-:W-:Y:S02]  /*01a0*/  CS2R R24, SRZ ;  /* 0x0000000000187805 */ /* 0x000fe4000001ff00 */
[----:B------:R-:W-:Y:S01]  /*01b0*/  IADD3 R27, PT, PT, -R0, UR6, R29 ;  /* 0x00000006001b7c10 */ /* 0x000fe2000fffe11d */
[----:B------:R-:W-:Y:S02]  /*01c0*/  IMAD.MOV R26, RZ, RZ, -R26 ;  /* 0x000000ffff1a7224 */ /* 0x000fe400078e0a1a */
[----:B------:R-:W2:Y:S01]  /*01d0*/  LDC.64 R8, c[0x0][0x388] ;  /* 0x0000e200ff087b82 */ /* 0x000ea20000000a00 */
[----:B-1----:R-:W-:-:S05]  /*01e0*/  IADD3 R6, P1, PT, R6, 0x40, RZ ;  /* 0x0000004006067810 */ /* 0x002fca0007f3e0ff */
[----:B------:R-:W-:Y:S01]  /*01f0*/  IMAD.X R7, RZ, RZ, R7, P1 ;  /* 0x000000ffff077224 */ /* 0x000fe200008e0607 */
[----:B--2---:R-:W-:-:S05]  /*0200*/  IADD3 R8, P2, PT, R8, 0x40, RZ ;  /* 0x0000004008087810 */ /* 0x004fca0007f5e0ff */
[----:B------:R-:W-:-:S08]  /*0210*/  IMAD.X R9, RZ, RZ, R9, P2 ;  /* 0x000000ffff097224 */ /* 0x000fd000010e0609 */
.L_x_4:
[----:B------:R-:W-:-:S04]  /*0220*/  IMAD.WIDE R10, R27, 0x8, R6 ;  /* 0x000000081b0a7825 */ /* 0x000fc800078e0206 */
[----:B------:R-:W-:Y:S01]  /*0230*/  IMAD.WIDE R22, R4, 0x8, R8 ;  /* 0x0000000804167825 */ /* 0x000fe200078e0208 */
[----:B0-----:R-:W2:Y:S04]  /*0240*/  LDG.E.64 R12, desc[UR4][R10.64+-0x40] ;  /* 0xffffc0040a0c7981 */ /* 0x001ea8000c1e1b00 */
[----:B------:R-:W2:Y:S04]  /*0250*/  LDG.E.64 R20, desc[UR4][R22.64+-0x40] ;  /* 0xffffc00416147981 */ /* 0x000ea8000c1e1b00 */
[----:B------:R-:W3:Y:S04]  /*0260*/  LDG.E.64 R14, desc[UR4][R10.64+-0x38] ;  /* 0xffffc8040a0e7981 */ /* 0x000ee8000c1e1b00 */
[----:B------:R-:W3:Y:S04]  /*0270*/  LDG.E.64 R18, desc[UR4][R22.64+-0x38] ;  /* 0xffffc80416127981 */ /* 0x000ee8000c1e1b00 */
[----:B------:R-:W4:Y:S01]  /*0280*/  LDG.E.64 R16, desc[UR4][R22.64+-0x30] ;  /* 0xffffd00416107981 */ /* 0x000f22000c1e1b00 */
[----:B--2---:R-:W-:-:S03]  /*0290*/  DFMA R20, R12, R20, R24 ;  /* 0x000000140c14722b */ /* 0x004fc60000000018 */
[----:B------:R-:W4:Y:S04]  /*02a0*/  LDG.E.64 R12, desc[UR4][R10.64+-0x30] ;  /* 0xffffd0040a0c7981 */ /* 0x000f28000c1e1b00 */
[----:B------:R-:W2:Y:S01]  /*02b0*/  LDG.E.64 R24, desc[UR4][R22.64+0x38] ;  /* 0x0000380416187981 */ /* 0x000ea2000c1e1b00 */
[----:B---3--:R-:W-:-:S03]  /*02c0*/  DFMA R18, R14, R18, R20 ;  /* 0x000000120e12722b */ /* 0x008fc60000000014 */
[----:B------:R-:W3:Y:S04]  /*02d0*/  LDG.E.64 R14, desc[UR4][R10.64+-0x28] ;  /* 0xffffd8040a0e7981 */ /* 0x000ee8000c1e1b00 */
[----:B------:R-:W3:Y:S01]  /*02e0*/  LDG.E.64 R20, desc[UR4][R22.64+-0x28] ;  /* 0xffffd80416147981 */ /* 0x000ee2000c1e1b00 */
[----:B----4-:R-:W-:-:S03]  /*02f0*/  DFMA R16, R12, R16, R18 ;  /* 0x000000100c10722b */ /* 0x010fc60000000012 */
[----:B------:R-:W4:Y:S04]  /*0300*/  LDG.E.64 R12, desc[UR4][R10.64+-0x20] ;  /* 0xffffe0040a0c7981 */ /* 0x000f28000c1e1b00 */
[----:B------:R-:W4:Y:S01]  /*0310*/  LDG.E.64 R18, desc[UR4][R22.64+-0x20] ;  /* 0xffffe00416127981 */ /* 0x000f22000c1e1b00 */
        /* <DEDUP_REMOVED lines=29> */
[----:B------:R-:W4:Y:S04]  /*04f0*/  LDG.E.64 R14, desc[UR4][R22.64+0x30] ;  /* 0x00003004160e7981 */ /* 0x000f28000c1e1b00 */
[----:B------:R-:W2:Y:S01]  /*0500*/  LDG.E.64 R10, desc[UR4][R10.64+0x38] ;  /* 0x000038040a0a7981 */ /* 0x000ea2000c1e1b00 */
[----:B------:R-:W-:Y:S01]  /*0510*/  VIADD R26, R26, 0x10 ;  /* 0x000000101a1a7836 */ /* 0x000fe20000000000 */
[----:B---3--:R-:W-:-:S04]  /*0520*/  DFMA R16, R16, R18, R20 ;  /* 0x000000121010722b */ /* 0x008fc80000000014 */
[----:B------:R-:W-:Y:S01]  /*0530*/  ISETP.NE.AND P1, PT, R26, RZ, PT ;  /* 0x000000ff1a00720c */ /* 0x000fe20003f25270 */
[----:B------:R-:W-:Y:S02]  /*0540*/  VIADD R4, R4, 0x10 ;  /* 0x0000001004047836 */ /* 0x000fe40000000000 */
[----:B------:R-:W-:Y:S01]  /*0550*/  VIADD R27, R27, 0x10 ;  /* 0x000000101b1b7836 */ /* 0x000fe20000000000 */
[----:B----4-:R-:W-:-:S08]  /*0560*/  DFMA R12, R12, R14, R16 ;  /* 0x0000000e0c0c722b */ /* 0x010fd00000000010 */
[----:B--2---:R-:W-:Y:S01]  /*0570*/  DFMA R24, R10, R24, R12 ;  /* 0x000000180a18722b */ /* 0x004fe2000000000c */
[----:B------:R-:W-:Y:S10]  /*0580*/  @P1 BRA `(.L_x_4) ;  /* 0xfffffffc00241947 */ /* 0x000ff4000383ffff */
.L_x_3:
[----:B0-----:R-:W-:Y:S05]  /*0590*/  BSYNC.RECONVERGENT B1 ;  /* 0x0000000000017941 */ /* 0x001fea0003800200 */
.L_x_2:
[----:B------:R-:W-:Y:S05]  /*05a0*/  @!P0 BRA `(.L_x_1) ;  /* 0x0000000400308947 */ /* 0x000fea0003800000 */
[----:B------:R-:W-:Y:S01]  /*05b0*/  ISETP.GE.U32.AND P0, PT, R5, 0x8, PT ;  /* 0x000000080500780c */ /* 0x000fe20003f06070 */
[----:B------:R-:W-:Y:S01]  /*05c0*/  BSSY.RECONVERGENT B1, `(.L_x_5) ;  /* 0x0000022000017945 */ /* 0x000fe20003800200 */
[----:B------:R-:W-:-:S04]  /*05d0*/  LOP3.LUT R26, R0, 0x7, RZ, 0xc0, !PT ;  /* 0x00000007001a7812 */ /* 0x000fc800078ec0ff */
[----:B------:R-:W-:-:S07]  /*05e0*/  ISETP.NE.AND P1, PT, R26, RZ, PT ;  /* 0x000000ff1a00720c */ /* 0x000fce0003f25270 */
[----:B------:R-:W-:Y:S06]  /*05f0*/  @!P0 BRA `(.L_x_6) ;  /* 0x0000000000788947 */ /* 0x000fec0003800000 */
[----:B------:R-:W0:Y:S01]  /*0600*/  LDC.64 R8, c[0x0][0x380] ;  /* 0x0000e000ff087b82 */ /* 0x000e220000000a00 */
[----:B------:R-:W-:-:S07]  /*0610*/  IMAD.IADD R5, R4, 0x1, R29 ;  /* 0x0000000104057824 */ /* 0x000fce00078e021d */
[----:B------:R-:W1:Y:S01]  /*0620*/  LDC.64 R6, c[0x0][0x388] ;  /* 0x0000e200ff067b82 */ /* 0x000e620000000a00 */
[----:B0-----:R-:W-:-:S05]  /*0630*/  IMAD.WIDE R8, R5, 0x8, R8 ;  /* 0x0000000805087825 */ /* 0x001fca00078e0208 */
[----:B------:R-:W2:Y:S01]  /*0640*/  LDG.E.64 R12, desc[UR4][R8.64] ;  /* 0x00000004080c7981 */ /* 0x000ea2000c1e1b00 */
[----:B-1----:R-:W-:-:S03]  /*0650*/  IMAD.WIDE R6, R4, 0x8, R6 ;  /* 0x0000000804067825 */ /* 0x002fc600078e0206 */
[----:B------:R-:W3:Y:S04]  /*0660*/  LDG.E.64 R20, desc[UR4][R8.64+0x8] ;  /* 0x0000080408147981 */ /* 0x000ee8000c1e1b00 */
[----:B------:R-:W2:Y:S04]  /*0670*/  LDG.E.64 R10, desc[UR4][R6.64] ;  /* 0x00000004060a7981 */ /* 0x000ea8000c1e1b00 */
[----:B------:R-:W3:Y:S04]  /*0680*/  LDG.E.64 R18, desc[UR4][R6.64+0x8] ;  /* 0x0000080406127981 */ /* 0x000ee8000c1e1b00 */
[----:B------:R-:W4:Y:S04]  /*0690*/  LDG.E.64 R16, desc[UR4][R8.64+0x10] ;  /* 0x0000100408107981 */ /* 0x000f28000c1e1b00 */
[----:B------:R-:W4:Y:S04]  /*06a0*/  LDG.E.64 R14, desc[UR4][R6.64+0x10] ;  /* 0x00001004060e7981 */ /* 0x000f28000c1e1b00 */
[----:B------:R-:W5:Y:S01]  /*06b0*/  LDG.E.64 R22, desc[UR4][R6.64+0x20] ;  /* 0x0000200406167981 */ /* 0x000f62000c1e1b00 */
[----:B--2---:R-:W-:-:S03]  /*06c0*/  DFMA R24, R12, R10, R24 ;  /* 0x0000000a0c18722b */ /* 0x004fc60000000018 */
[----:B------:R-:W2:Y:S04]  /*06d0*/  LDG.E.64 R12, desc[UR4][R8.64+0x18] ;  /* 0x00001804080c7981 */ /* 0x000ea8000c1e1b00 */
[----:B------:R-:W2:Y:S01]  /*06e0*/  LDG.E.64 R10, desc[UR4][R6.64+0x18] ;  /* 0x00001804060a7981 */ /* 0x000ea2000c1e1b00 */
[----:B---3--:R-:W-:-:S03]  /*06f0*/  DFMA R18, R20, R18, R24 ;  /* 0x000000121412722b */ /* 0x008fc60000000018 */
[----:B------:R-:W5:Y:S04]  /*0700*/  LDG.E.64 R20, desc[UR4][R8.64+0x20] ;  /* 0x0000200408147981 */ /* 0x000f68000c1e1b00 */
[----:B------:R-:W3:Y:S01]  /*0710*/  LDG.E.64 R24, desc[UR4][R8.64+0x38] ;  /* 0x0000380408187981 */ /* 0x000ee2000c1e1b00 */
[----:B----4-:R-:W-:-:S03]  /*0720*/  DFMA R14, R16, R14, R18 ;  /* 0x0000000e100e722b */ /* 0x010fc60000000012 */
[----:B------:R-:W4:Y:S04]  /*0730*/  LDG.E.64 R16, desc[UR4][R8.64+0x28] ;  /* 0x0000280408107981 */ /* 0x000f28000c1e1b00 */
[----:B------:R-:W4:Y:S01]  /*0740*/  LDG.E.64 R18, desc[UR4][R6.64+0x28] ;  /* 0x0000280406127981 */ /* 0x000f22000c1e1b00 */
[----:B--2---:R-:W-:-:S03]  /*0750*/  DFMA R10, R12, R10, R14 ;  /* 0x0000000a0c0a722b */ /* 0x004fc6000000000e */
[----:B------:R-:W2:Y:S04]  /*0760*/  LDG.E.64 R12, desc[UR4][R8.64+0x30] ;  /* 0x00003004080c7981 */ /* 0x000ea8000c1e1b00 */
[----:B------:R-:W2:Y:S04]  /*0770*/  LDG.E.64 R14, desc[UR4][R6.64+0x30] ;  /* 0x00003004060e7981 */ /* 0x000ea8000c1e1b00 */
[----:B------:R-:W3:Y:S01]  /*0780*/  LDG.E.64 R6, desc[UR4][R6.64+0x38] ;  /* 0x0000380406067981 */ /* 0x000ee2000c1e1b00 */
[----:B-----5:R-:W-:-:S08]  /*0790*/  DFMA R10, R20, R22, R10 ;  /* 0x00000016140a722b */ /* 0x020fd0000000000a */
[----:B----4-:R-:W-:Y:S01]  /*07a0*/  DFMA R10, R16, R18, R10 ;  /* 0x00000012100a722b */ /* 0x010fe2000000000a */
[----:B------:R-:W-:-:S07]  /*07b0*/  VIADD R4, R4, 0x8 ;  /* 0x0000000804047836 */ /* 0x000fce0000000000 */
[----:B--2---:R-:W-:-:S08]  /*07c0*/  DFMA R10, R12, R14, R10 ;  /* 0x0000000e0c0a722b */ /* 0x004fd0000000000a */
[----:B---3--:R-:W-:-:S11]  /*07d0*/  DFMA R24, R24, R6, R10 ;  /* 0x000000061818722b */ /* 0x008fd6000000000a */
.L_x_6:
[----:B------:R-:W-:Y:S05]  /*07e0*/  BSYNC.RECONVERGENT B1 ;  /* 0x0000000000017941 */ /* 0x000fea0003800200 */
.L_x_5:
        /* <DEDUP_REMOVED lines=17> */
[----:B------:R-:W5:Y:S04]  /*0900*/  LDG.E.64 R20, desc[UR4][R22.64+0x18] ;  /* 0x0000180416147981 */ /* 0x000f68000c1e1b00 */
[----:B------:R-:W5:Y:S01]  /*0910*/  LDG.E.64 R26, desc[UR4][R6.64+0x18] ;  /* 0x00001804061a7981 */ /* 0x000f62000c1e1b00 */
[----:B------:R-:W-:Y:S01]  /*0920*/  VIADD R4, R4, 0x4 ;  /* 0x0000000404047836 */ /* 0x000fe20000000000 */
[----:B--2---:R-:W-:-:S08]  /*0930*/  DFMA R8, R8, R10, R24 ;  /* 0x0000000a0808722b */ /* 0x004fd00000000018 */
[----:B---3--:R-:W-:-:S08]  /*0940*/  DFMA R8, R12, R14, R8 ;  /* 0x0000000e0c08722b */ /* 0x008fd00000000008 */
[----:B----4-:R-:W-:-:S08]  /*0950*/  DFMA R8, R16, R18, R8 ;  /* 0x000000121008722b */ /* 0x010fd00000000008 */
[----:B-----5:R-:W-:-:S11]  /*0960*/  DFMA R24, R20, R26, R8 ;  /* 0x0000001a1418722b */ /* 0x020fd60000000008 */
.L_x_8:
[----:B------:R-:W-:Y:S05]  /*0970*/  BSYNC.RECONVERGENT B1 ;  /* 0x0000000000017941 */ /* 0x000fea0003800200 */
.L_x_7:
[----:B------:R-:W-:Y:S05]  /*0980*/  @!P1 BRA `(.L_x_1) ;  /* 0x0000000000389947 */ /* 0x000fea0003800000 */
[----:B------:R-:W0:Y:S01]  /*0990*/  LDC.64 R12, c[0x0][0x380] ;  /* 0x0000e000ff0c7b82 */ /* 0x000e220000000a00 */
[----:B------:R-:W-:Y:S02]  /*09a0*/  IMAD.IADD R29, R4, 0x1, R29 ;  /* 0x00000001041d7824 */ /* 0x000fe400078e021d */
[----:B------:R-:W-:-:S05]  /*09b0*/  IMAD.MOV R0, RZ, RZ, -R0 ;  /* 0x000000ffff007224 */ /* 0x000fca00078e0a00 */
[----:B------:R-:W1:Y:S02]  /*09c0*/  LDC.64 R10, c[0x0][0x388] ;  /* 0x0000e200ff0a7b82 */ /* 0x000e640000000a00 */
.L_x_9:
[----:B-1----:R-:W-:-:S04]  /*09d0*/  IMAD.WIDE R6, R4, 0x8, R10 ;  /* 0x0000000804067825 */ /* 0x002fc800078e020a */
[C---:B0-----:R-:W-:Y:S02]  /*09e0*/  IMAD.WIDE R8, R29.reuse, 0x8, R12 ;  /* 0x000000081d087825 */ /* 0x041fe400078e020c */
[----:B------:R-:W2:Y:S04]  /*09f0*/  LDG.E.64 R6, desc[UR4][R6.64] ;  /* 0x0000000406067981 */ /* 0x000ea8000c1e1b00 */
[----:B------:R-:W2:Y:S01]  /*0a00*/  LDG.E.64 R8, desc[UR4][R8.64] ;  /* 0x0000000408087981 */ /* 0x000ea2000c1e1b00 */
[----:B------:R-:W-:Y:S02]  /*0a10*/  VIADD R0, R0, 0x1 ;  /* 0x0000000100007836 */ /* 0x000fe40000000000 */
[----:B------:R-:W-:Y:S02]  /*0a20*/  VIADD R4, R4, 0x1 ;  /* 0x0000000104047836 */ /* 0x000fe40000000000 */
[----:B------:R-:W-:Y:S01]  /*0a30*/  VIADD R29, R29, 0x1 ;  /* 0x000000011d1d7836 */ /* 0x000fe20000000000 */
[----:B------:R-:W-:Y:S01]  /*0a40*/  ISETP.NE.AND P0, PT, R0, RZ, PT ;  /* 0x000000ff0000720c */ /* 0x000fe20003f05270 */
[----:B--2---:R-:W-:-:S12]  /*0a50*/  DFMA R24, R8, R6, R24 ;  /* 0x000000060818722b */ /* 0x004fd80000000018 */
[----:B------:R-:W-:Y:S05]  /*0a60*/  @P0 BRA `(.L_x_9) ;  /* 0xfffffffc00d80947 */ /* 0x000fea000383ffff */
.L_x_1:
[----:B0-----:R-:W-:Y:S05]  /*0a70*/  BSYNC.RECONVERGENT B0 ;  /* 0x0000000000007941 */ /* 0x001fea0003800200 */
.L_x_0:
[----:B------:R-:W0:Y:S01]  /*0a80*/  LDC.64 R4, c[0x0][0x380] ;  /* 0x0000e000ff047b82 */ /* 0x000e220000000a00 */
[----:B------:R-:W-:-:S04]  /*0a90*/  IMAD R7, R3, UR6, R3 ;  /* 0x0000000603077c24 */ /* 0x000fc8000f8e0203 */
[----:B------:R-:W-:-:S04]  /*0aa0*/  VIADD R7, R7, UR6 ;  /* 0x0000000607077c36 */ /* 0x000fc80008000000 */
[----:B0-----:R-:W-:-:S05]  /*0ab0*/  IMAD.WIDE R4, R7, 0x8, R4 ;  /* 0x0000000807047825 */ /* 0x001fca00078e0204 */
[----:B------:R-:W2:Y:S01]  /*0ac0*/  LDG.E.64 R8, desc[UR4][R4.64] ;  /* 0x0000000404087981 */ /* 0x000ea2000c1e1b00 */
[----:B------:R-:W-:-:S06]  /*0ad0*/  IMAD.WIDE R6, R2, 0x8, R4 ;  /* 0x0000000802067825 */ /* 0x000fcc00078e0204 */
[----:B------:R-:W3:Y:S01]  /*0ae0*/  LDG.E.64 R6, desc[UR4][R6.64] ;  /* 0x0000000406067981 */ /* 0x000ee2000c1e1b00 */
[----:B------:R-:W-:Y:S01]  /*0af0*/  IMAD.MOV.U32 R10, RZ, RZ, 0x1 ;  /* 0x00000001ff0a7424 */ /* 0x000fe200078e00ff */
[----:B------:R-:W-:Y:S01]  /*0b00*/  BSSY.RECONVERGENT B0, `(.L_x_10) ;  /* 0x0000013000007945 */ /* 0x000fe20003800200 */
[----:B---3--:R-:W0:Y:S04]  /*0b10*/  MUFU.RCP64H R11, R7 ;  /* 0x00000007000b7308 */ /* 0x008e280000001800 */
[----:B0-----:R-:W-:-:S08]  /*0b20*/  DFMA R12, -R6, R10, 1 ;  /* 0x3ff00000060c742b */ /* 0x001fd0000000010a */
[----:B------:R-:W-:-:S08]  /*0b30*/  DFMA R12, R12, R12, R12 ;  /* 0x0000000c0c0c722b */ /* 0x000fd0000000000c */
[----:B------:R-:W-:-:S08]  /*0b40*/  DFMA R12, R10, R12, R10 ;  /* 0x0000000c0a0c722b */ /* 0x000fd0000000000a */
[----:B------:R-:W-:Y:S02]  /*0b50*/  DFMA R10, -R6, R12, 1 ;  /* 0x3ff00000060a742b */ /* 0x000fe4000000010c */
[----:B--2---:R-:W-:-:S06]  /*0b60*/  DADD R8, R8, -R24 ;  /* 0x0000000008087229 */ /* 0x004fcc0000000818 */
[----:B------:R-:W-:-:S08]  /*0b70*/  DFMA R10, R12, R10, R12 ;  /* 0x0000000a0c0a722b */ /* 0x000fd0000000000c */
[----:B------:R-:W-:-:S08]  /*0b80*/  DMUL R12, R8, R10 ;  /* 0x0000000a080c7228 */ /* 0x000fd00000000000 */
[----:B------:R-:W-:-:S08]  /*0b90*/  DFMA R14, -R6, R12, R8 ;  /* 0x0000000c060e722b */ /* 0x000fd00000000108 */
[----:B------:R-:W-:Y:S01]  /*0ba0*/  DFMA R4, R10, R14, R12 ;  /* 0x0000000e0a04722b */ /* 0x000fe2000000000c */
[----:B------:R-:W-:-:S09]  /*0bb0*/  FSETP.GEU.AND P1, PT, |R9|, 6.5827683646048100446e-37, PT ;  /* 0x036000000900780b */ /* 0x000fd20003f2e200 */
[----:B------:R-:W-:-:S05]  /*0bc0*/  FFMA R0, RZ, R7, R5 ;  /* 0x00000007ff007223 */ /* 0x000fca0000000005 */
[----:B------:R-:W-:-:S13]  /*0bd0*/  FSETP.GT.AND P0, PT, |R0|, 1.469367938527859385e-39, PT ;  /* 0x001000000000780b */ /* 0x000fda0003f04200 */
[----:B------:R-:W-:Y:S05]  /*0be0*/  @P0 BRA P1, `(.L_x_11) ;  /* 0x0000000000100947 */ /* 0x000fea0000800000 */
[----:B------:R-:W-:-:S07]  /*0bf0*/  MOV R0, 0xc10 ;  /* 0x00000c1000007802 */ /* 0x000fce0000000f00 */
[----:B------:R-:W-:Y:S05]  /*0c00*/  CALL.REL.NOINC `($__internal_0_$__cuda_sm20_div_rn_f64_full) ;  /* 0x00000000001c7944 */ /* 0x000fea0003c00000 */
[----:B------:R-:W-:Y:S02]  /*0c10*/  IMAD.MOV.U32 R4, RZ, RZ, R12 ;  /* 0x000000ffff047224 */ /* 0x000fe400078e000c */
[----:B------:R-:W-:-:S07]  /*0c20*/  IMAD.MOV.U32 R5, RZ, RZ, R13 ;  /* 0x000000ffff057224 */ /* 0x000fce00078e000d */
.L_x_11:
[----:B------:R-:W-:Y:S05]  /*0c30*/  BSYNC.RECONVERGENT B0 ;  /* 0x0000000000007941 */ /* 0x000fea0003800200 */
.L_x_10:
[----:B------:R-:W0:Y:S02]  /*0c40*/  LDC.64 R6, c[0x0][0x388] ;  /* 0x0000e200ff067b82 */ /* 0x000e240000000a00 */
[----:B0-----:R-:W-:-:S05]  /*0c50*/  IMAD.WIDE.U32 R2, R3, 0x8, R6 ;  /* 0x0000000803027825 */ /* 0x001fca00078e0006 */
[----:B------:R-:W-:Y:S01]  /*0c60*/  STG.E.64 desc[UR4][R2.64], R4 ;  /* 0x0000000402007986 */ /* 0x000fe2000c101b04 */
[----:B------:R-:W-:Y:S05]  /*0c70*/  EXIT ;  /* 0x000000000000794d */ /* 0x000fea0003800000 */
        .weak           $__internal_0_$__cuda_sm20_div_rn_f64_full
        .type           $__internal_0_$__cuda_sm20_div_rn_f64_full,@function
        .size           $__internal_0_$__cuda_sm20_div_rn_f64_full,(.L_x_49 - $__internal_0_$__cuda_sm20_div_rn_f64_full)
$__internal_0_$__cuda_sm20_div_rn_f64_full:
[C---:B------:R-:W-:Y:S01]  /*0c80*/  FSETP.GEU.AND P0, PT, |R7|.reuse, 1.469367938527859385e-39, PT ;  /* 0x001000000700780b */ /* 0x040fe20003f0e200 */
[----:B------:R-:W-:Y:S01]  /*0c90*/  IMAD.MOV.U32 R14, RZ, RZ, 0x1 ;  /* 0x00000001ff0e7424 */ /* 0x000fe200078e00ff */
[----:B------:R-:W-:Y:S01]  /*0ca0*/  LOP3.LUT R4, R7, 0x800fffff, RZ, 0xc0, !PT ;  /* 0x800fffff07047812 */ /* 0x000fe200078ec0ff */
[----:B------:R-:W-:Y:S01]  /*0cb0*/  IMAD.MOV.U32 R12, RZ, RZ, 0x1ca00000 ;  /* 0x1ca00000ff0c7424 */ /* 0x000fe200078e00ff */
[C---:B------:R-:W-:Y:S01]  /*0cc0*/  FSETP.GEU.AND P2, PT, |R9|.reuse, 1.469367938527859385e-39, PT ;  /* 0x001000000900780b */ /* 0x040fe20003f4e200 */
[----:B------:R-:W-:Y:S01]  /*0cd0*/  BSSY.RECONVERGENT B1, `(.L_x_12) ;  /* 0x0000053000017945 */ /* 0x000fe20003800200 */
[----:B------:R-:W-:Y:S01]  /*0ce0*/  LOP3.LUT R5, R4, 0x3ff00000, RZ, 0xfc, !PT ;  /* 0x3ff0000004057812 */ /* 0x000fe200078efcff */
[----:B------:R-:W-:Y:S01]  /*0cf0*/  IMAD.MOV.U32 R4, RZ, RZ, R6 ;  /* 0x000000ffff047224 */ /* 0x000fe200078e0006 */
[----:B------:R-:W-:Y:S02]  /*0d00*/  LOP3.LUT R2, R9, 0x7ff00000, RZ, 0xc0, !PT ;  /* 0x7ff0000009027812 */ /* 0x000fe400078ec0ff */
[----:B------:R-:W-:-:S03]  /*0d10*/  LOP3.LUT R13, R7, 0x7ff00000, RZ, 0xc0, !PT ;  /* 0x7ff00000070d7812 */ /* 0x000fc600078ec0ff */
[----:B------:R-:W-:Y:S01]  /*0d20*/  @!P0 DMUL R4, R6, 8.98846567431157953865e+307 ;  /* 0x7fe0000006048828 */ /* 0x000fe20000000000 */
[C---:B------:R-:W-:Y:S01]  /*0d30*/  ISETP.GE.U32.AND P1, PT, R2.reuse, R13, PT ;  /* 0x0000000d0200720c */ /* 0x040fe20003f26070 */
[----:B------:R-:W-:Y:S02]  /*0d40*/  IMAD.MOV.U32 R21, RZ, RZ, R2 ;  /* 0x000000ffff157224 */ /* 0x000fe400078e0002 */
[----:B------:R-:W-:Y:S01]  /*0d50*/  @!P2 LOP3.LUT R17, R7, 0x7ff00000, RZ, 0xc0, !PT ;  /* 0x7ff000000711a812 */ /* 0x000fe200078ec0ff */
[----:B------:R-:W-:Y:S01]  /*0d60*/  @!P2 IMAD.MOV.U32 R16, RZ, RZ, RZ ;  /* 0x000000ffff10a224 */ /* 0x000fe200078e00ff */
[----:B------:R-:W0:Y:S01]  /*0d70*/  MUFU.RCP64H R15, R5 ;  /* 0x00000005000f7308 */ /* 0x000e220000001800 */
[----:B------:R-:W-:Y:S01]  /*0d80*/  IMAD.MOV.U32 R20, RZ, RZ, R13 ;  /* 0x000000ffff147224 */ /* 0x000fe200078e000d */
[----:B------:R-:W-:Y:S02]  /*0d90*/  @!P2 ISETP.GE.U32.AND P3, PT, R2, R17, PT ;  /* 0x000000110200a20c */ /* 0x000fe40003f66070 */
[----:B------:R-:W-:-:S02]  /*0da0*/  @!P0 LOP3.LUT R20, R5, 0x7ff00000, RZ, 0xc0, !PT ;  /* 0x7ff0000005148812 */ /* 0x000fc400078ec0ff */
[----:B------:R-:W-:-:S03]  /*0db0*/  @!P2 SEL R17, R12, 0x63400000, !P3 ;  /* 0x634000000c11a807 */ /* 0x000fc60005800000 */
[----:B------:R-:W-:Y:S01]  /*0dc0*/  VIADD R22, R20, 0xffffffff ;  /* 0xffffffff14167836 */ /* 0x000fe20000000000 */
[----:B------:R-:W-:-:S04]  /*0dd0*/  @!P2 LOP3.LUT R17, R17, 0x80000000, R9, 0xf8, !PT ;  /* 0x800000001111a812 */ /* 0x000fc800078ef809 */
[----:B------:R-:W-:Y:S01]  /*0de0*/  @!P2 LOP3.LUT R17, R17, 0x100000, RZ, 0xfc, !PT ;  /* 0x001000001111a812 */ /* 0x000fe200078efcff */
[----:B0-----:R-:W-:-:S08]  /*0df0*/  DFMA R10, R14, -R4, 1 ;  /* 0x3ff000000e0a742b */ /* 0x001fd00000000804 */
[----:B------:R-:W-:-:S08]  /*0e00*/  DFMA R10, R10, R10, R10 ;  /* 0x0000000a0a0a722b */ /* 0x000fd0000000000a */
[----:B------:R-:W-:Y:S01]  /*0e10*/  DFMA R14, R14, R10, R14 ;  /* 0x0000000a0e0e722b */ /* 0x000fe2000000000e */
[----:B------:R-:W-:Y:S01]  /*0e20*/  SEL R11, R12, 0x63400000, !P1 ;  /* 0x634000000c0b7807 */ /* 0x000fe20004800000 */
[----:B------:R-:W-:-:S03]  /*0e30*/  IMAD.MOV.U32 R10, RZ, RZ, R8 ;  /* 0x000000ffff0a7224 */ /* 0x000fc600078e0008 */
[----:B------:R-:W-:-:S03]  /*0e40*/  LOP3.LUT R11, R11, 0x800fffff, R9, 0xf8, !PT ;  /* 0x800fffff0b0b7812 */ /* 0x000fc600078ef809 */
[----:B------:R-:W-:-:S03]  /*0e50*/  DFMA R18, R14, -R4, 1 ;  /* 0x3ff000000e12742b */ /* 0x000fc60000000804 */
[----:B------:R-:W-:-:S05]  /*0e60*/  @!P2 DFMA R10, R10, 2, -R16 ;  /* 0x400000000a0aa82b */ /* 0x000fca0000000810 */
[----:B------:R-:W-:-:S05]  /*0e70*/  DFMA R14, R14, R18, R14 ;  /* 0x000000120e0e722b */ /* 0x000fca000000000e */
[----:B------:R-:W-:-:S03]  /*0e80*/  @!P2 LOP3.LUT R21, R11, 0x7ff00000, RZ, 0xc0, !PT ;  /* 0x7ff000000b15a812 */ /* 0x000fc600078ec0ff */
[----:B------:R-:W-:Y:S02]  /*0e90*/  DMUL R16, R14, R10 ;  /* 0x0000000a0e107228 */ /* 0x000fe40000000000 */
[----:B------:R-:W-:-:S05]  /*0ea0*/  VIADD R13, R21, 0xffffffff ;  /* 0xffffffff150d7836 */ /* 0x000fca0000000000 */
[----:B------:R-:W-:Y:S01]  /*0eb0*/  ISETP.GT.U32.AND P0, PT, R13, 0x7feffffe, PT ;  /* 0x7feffffe0d00780c */ /* 0x000fe20003f04070 */
[----:B------:R-:W-:-:S03]  /*0ec0*/  DFMA R18, R16, -R4, R10 ;  /* 0x800000041012722b */ /* 0x000fc6000000000a */
[----:B------:R-:W-:-:S05]  /*0ed0*/  ISETP.GT.U32.OR P0, PT, R22, 0x7feffffe, P0 ;  /* 0x7feffffe1600780c */ /* 0x000fca0000704470 */
[----:B------:R-:W-:-:S08]  /*0ee0*/  DFMA R14, R14, R18, R16 ;  /* 0x000000120e0e722b */ /* 0x000fd00000000010 */
[----:B------:R-:W-:Y:S05]  /*0ef0*/  @P0 BRA `(.L_x_13) ;  /* 0x00000000006c0947 */ /* 0x000fea0003800000 */
[----:B------:R-:W-:-:S04]  /*0f00*/  LOP3.LUT R9, R7, 0x7ff00000, RZ, 0xc0, !PT ;  /* 0x7ff0000007097812 */ /* 0x000fc800078ec0ff */
[CC--:B------:R-:W-:Y:S02]  /*0f10*/  VIADDMNMX R8, R2.reuse, -R9.reuse, 0xb9600000, !PT ;  /* 0xb960000002087446 */ /* 0x0c0fe40007800909 */
[----:B------:R-:W-:Y:S02]  /*0f20*/  ISETP.GE.U32.AND P0, PT, R2, R9, PT ;  /* 0x000000090200720c */ /* 0x000fe40003f06070 */
[----:B------:R-:W-:Y:S02]  /*0f30*/  VIMNMX R8, PT, PT, R8, 0x46a00000, PT ;  /* 0x46a0000008087848 */ /* 0x000fe40003fe0100 */
[----:B------:R-:W-:-:S05]  /*0f40*/  SEL R9, R12, 0x63400000, !P0 ;  /* 0x634000000c097807 */ /* 0x000fca0004000000 */
[----:B------:R-:W-:Y:S02]  /*0f50*/  IMAD.IADD R2, R8, 0x1, -R9 ;  /* 0x0000000108027824 */ /* 0x000fe400078e0a09 */
[----:B------:R-:W-:Y:S02]  /*0f60*/  IMAD.MOV.U32 R8, RZ, RZ, RZ ;  /* 0x000000ffff087224 */ /* 0x000fe400078e00ff */
[----:B------:R-:W-:-:S06]  /*0f70*/  VIADD R9, R2, 0x7fe00000 ;  /* 0x7fe0000002097836 */ /* 0x000fcc0000000000 */
[----:B------:R-:W-:-:S10]  /*0f80*/  DMUL R12, R14, R8 ;  /* 0x000000080e0c7228 */ /* 0x000fd40000000000 */
[----:B------:R-:W-:-:S13]  /*0f90*/  FSETP.GTU.AND P0, PT, |R13|, 1.469367938527859385e-39, PT ;  /* 0x001000000d00780b */ /* 0x000fda0003f0c200 */
[----:B------:R-:W-:Y:S05]  /*0fa0*/  @P0 BRA `(.L_x_14) ;  /* 0x0000000000940947 */ /* 0x000fea0003800000 */
[----:B------:R-:W-:Y:S01]  /*0fb0*/  DFMA R4, R14, -R4, R10 ;  /* 0x800000040e04722b */ /* 0x000fe2000000000a */
[----:B------:R-:W-:-:S09]  /*0fc0*/  IMAD.MOV.U32 R8, RZ, RZ, RZ ;  /* 0x000000ffff087224 */ /* 0x000fd200078e00ff */
[C---:B------:R-:W-:Y:S02]  /*0fd0*/  FSETP.NEU.AND P0, PT, R5.reuse, RZ, PT ;  /* 0x000000ff0500720b */ /* 0x040fe40003f0d000 */
[----:B------:R-:W-:-:S04]  /*0fe0*/  LOP3.LUT R7, R5, 0x80000000, R7, 0x48, !PT ;  /* 0x8000000005077812 */ /* 0x000fc800078e4807 */
[----:B------:R-:W-:-:S07]  /*0ff0*/  LOP3.LUT R9, R7, R9, RZ, 0xfc, !PT ;  /* 0x0000000907097212 */ /* 0x000fce00078efcff */
[----:B------:R-:W-:Y:S05]  /*1000*/  @!P0 BRA `(.L_x_14) ;  /* 0x00000000007c8947 */ /* 0x000fea0003800000 */
[----:B------:R-:W-:Y:S01]  /*1010*/  IMAD.MOV R5, RZ, RZ, -R2 ;  /* 0x000000ffff057224 */ /* 0x000fe200078e0a02 */
[----:B------:R-:W-:Y:S01]  /*1020*/  DMUL.RP R8, R14, R8 ;  /* 0x000000080e087228 */ /* 0x000fe20000008000 */
[----:B------:R-:W-:-:S06]  /*1030*/  IMAD.MOV.U32 R4, RZ, RZ, RZ ;  /* 0x000000ffff047224 */ /* 0x000fcc00078e00ff */
[----:B------:R-:W-:-:S03]  /*1040*/  DFMA R4, R12, -R4, R14 ;  /* 0x800000040c04722b */ /* 0x000fc6000000000e */
[----:B------:R-:W-:-:S03]  /*1050*/  LOP3.LUT R7, R9, R7, RZ, 0x3c, !PT ;  /* 0x0000000709077212 */ /* 0x000fc600078e3cff */
[----:B------:R-:W-:-:S04]  /*1060*/  IADD3 R4, PT, PT, -R2, -0x43300000, RZ ;  /* 0xbcd0000002047810 */ /* 0x000fc80007ffe1ff */
[----:B------:R-:W-:-:S04]  /*1070*/  FSETP.NEU.AND P0, PT, |R5|, R4, PT ;  /* 0x000000040500720b */ /* 0x000fc80003f0d200 */
[----:B------:R-:W-:Y:S02]  /*1080*/  FSEL R12, R8, R12, !P0 ;  /* 0x0000000c080c7208 */ /* 0x000fe40004000000 */
[----:B------:R-:W-:Y:S01]  /*1090*/  FSEL R13, R7, R13, !P0 ;  /* 0x0000000d070d7208 */ /* 0x000fe20004000000 */
[----:B------:R-:W-:Y:S06]  /*10a0*/  BRA `(.L_x_14) ;  /* 0x0000000000547947 */ /* 0x000fec0003800000 */
.L_x_13:
[----:B------:R-:W-:-:S14]  /*10b0*/  DSETP.NAN.AND P0, PT, R8, R8, PT ;  /* 0x000000080800722a */ /* 0x000fdc0003f08000 */
[----:B------:R-:W-:Y:S05]  /*10c0*/  @P0 BRA `(.L_x_15) ;  /* 0x0000000000440947 */ /* 0x000fea0003800000 */
[----:B------:R-:W-:-:S14]  /*10d0*/  DSETP.NAN.AND P0, PT, R6, R6, PT ;  /* 0x000000060600722a */ /* 0x000fdc0003f08000 */
[----:B------:R-:W-:Y:S05]  /*10e0*/  @P0 BRA `(.L_x_16) ;  /* 0x0000000000300947 */ /* 0x000fea0003800000 */
[----:B------:R-:W-:Y:S01]  /*10f0*/  ISETP.NE.AND P0, PT, R21, R20, PT ;  /* 0x000000141500720c */ /* 0x000fe20003f05270 */
[----:B------:R-:W-:Y:S02]  /*1100*/  IMAD.MOV.U32 R12, RZ, RZ, 0x0 ;  /* 0x00000000ff0c7424 */ /* 0x000fe400078e00ff */
[----:B------:R-:W-:-:S10]  /*1110*/  IMAD.MOV.U32 R13, RZ, RZ, -0x80000 ;  /* 0xfff80000ff0d7424 */ /* 0x000fd400078e00ff */
[----:B------:R-:W-:Y:S05]  /*1120*/  @!P0 BRA `(.L_x_14) ;  /* 0x0000000000348947 */ /* 0x000fea0003800000 */
[----:B------:R-:W-:Y:S02]  /*1130*/  ISETP.NE.AND P0, PT, R21, 0x7ff00000, PT ;  /* 0x7ff000001500780c */ /* 0x000fe40003f05270 */
[----:B------:R-:W-:Y:S02]  /*1140*/  LOP3.LUT R13, R9, 0x80000000, R7, 0x48, !PT ;  /* 0x80000000090d7812 */ /* 0x000fe400078e4807 */
[----:B------:R-:W-:-:S13]  /*1150*/  ISETP.EQ.OR P0, PT, R20, RZ, !P0 ;  /* 0x000000ff1400720c */ /* 0x000fda0004702670 */
[----:B------:R-:W-:Y:S01]  /*1160*/  @P0 LOP3.LUT R2, R13, 0x7ff00000, RZ, 0xfc, !PT ;  /* 0x7ff000000d020812 */ /* 0x000fe200078efcff */
[----:B------:R-:W-:Y:S02]  /*1170*/  @!P0 IMAD.MOV.U32 R12, RZ, RZ, RZ ;  /* 0x000000ffff0c8224 */ /* 0x000fe400078e00ff */
[----:B------:R-:W-:Y:S02]  /*1180*/  @P0 IMAD.MOV.U32 R12, RZ, RZ, RZ ;  /* 0x000000ffff0c0224 */ /* 0x000fe400078e00ff */
[----:B------:R-:W-:Y:S01]  /*1190*/  @P0 IMAD.MOV.U32 R13, RZ, RZ, R2 ;  /* 0x000000ffff0d0224 */ /* 0x000fe200078e0002 */
[----:B------:R-:W-:Y:S06]  /*11a0*/  BRA `(.L_x_14) ;  /* 0x0000000000147947 */ /* 0x000fec0003800000 */
.L_x_16:
[----:B------:R-:W-:Y:S01]  /*11b0*/  LOP3.LUT R13, R7, 0x80000, RZ, 0xfc, !PT ;  /* 0x00080000070d7812 */ /* 0x000fe200078efcff */
[----:B------:R-:W-:Y:S01]  /*11c0*/  IMAD.MOV.U32 R12, RZ, RZ, R6 ;  /* 0x000000ffff0c7224 */ /* 0x000fe200078e0006 */
[----:B------:R-:W-:Y:S06]  /*11d0*/  BRA `(.L_x_14) ;  /* 0x0000000000087947 */ /* 0x000fec0003800000 */
.L_x_15:
[----:B------:R-:W-:Y:S01]  /*11e0*/  LOP3.LUT R13, R9, 0x80000, RZ, 0xfc, !PT ;  /* 0x00080000090d7812 */ /* 0x000fe200078efcff */
[----:B------:R-:W-:-:S07]  /*11f0*/  IMAD.MOV.U32 R12, RZ, RZ, R8 ;  /* 0x000000ffff0c7224 */ /* 0x000fce00078e0008 */
.L_x_14:
[----:B------:R-:W-:Y:S05]  /*1200*/  BSYNC.RECONVERGENT B1 ;  /* 0x0000000000017941 */ /* 0x000fea0003800200 */
.L_x_12:
[----:B------:R-:W-:Y:S02]  /*1210*/  IMAD.MOV.U32 R4, RZ, RZ, R0 ;  /* 0x000000ffff047224 */ /* 0x000fe400078e0000 */
[----:B------:R-:W-:-:S04]  /*1220*/  IMAD.MOV.U32 R5, RZ, RZ, 0x0 ;  /* 0x00000000ff057424 */ /* 0x000fc800078e00ff */
[----:B------:R-:W-:Y:S05]  /*1230*/  RET.REL.NODEC R4 `(_Z24back_substitution_kernelPdS_i) ;  /* 0xffffffec04707950 */ /* 0x000fea0003c3ffff */
.L_x_17:
[----:B------:R-:W-:-:S00]  /*1240*/  BRA `(.L_x_17) ;  /* 0xfffffffc00fc7947 */ /* 0x000fc0000383ffff */
[----:B------:R-:W-:-:S00]  /*1250*/  NOP ;  /* 0x0000000000007918 */ /* 0x000fc00000000000 */
        /* <DEDUP_REMOVED lines=10> */
.L_x_49:


//--------------------- .text._Z20partial_pivot_kernelPdi --------------------------
	.section	.text._Z20partial_pivot_kernelPdi,"ax",@progbits
	.align	128
        .global         _Z20partial_pivot_kernelPdi
        .type           _Z20partial_pivot_kernelPdi,@function
        .size           _Z20partial_pivot_kernelPdi,(.L_x_50 - _Z20partial_pivot_kernelPdi)
        .other          _Z20partial_pivot_kernelPdi,@"STO_CUDA_ENTRY STV_DEFAULT"
_Z20partial_pivot_kernelPdi:
.text._Z20partial_pivot_kernelPdi:
[----:B------:R-:W-:Y:S01]  /*0000*/  LDC R1, c[0x0][0x37c] ;  /* 0x0000df00ff017b82 */ /* 0x000fe20000000800 */
[----:B------:R-:W0:Y:S07]  /*0010*/  S2R R4, SR_TID.X ;  /* 0x0000000000047919 */ /* 0x000e2e0000002100 */
[----:B------:R-:W1:Y:S01]  /*0020*/  S2UR UR4, SR_CTAID.X ;  /* 0x00000000000479c3 */ /* 0x000e620000002500 */
[----:B------:R-:W1:Y:S07]  /*0030*/  LDCU UR5, c[0x0][0x360] ;  /* 0x00006c00ff0577ac */ /* 0x000e6e0008000800 */
[----:B------:R-:W2:Y:S01]  /*0040*/  LDC R7, c[0x0][0x388] ;  /* 0x0000e200ff077b82 */ /* 0x000ea20000000800 */
[----:B-1----:R-:W-:-:S06]  /*0050*/  UIMAD UR4, UR4, UR5, URZ ;  /* 0x00000005040472a4 */ /* 0x002fcc000f8e02ff */
[----:B0-----:R-:W-:-:S05]  /*0060*/  VIADD R2, R4, UR4 ;  /* 0x0000000404027c36 */ /* 0x001fca0008000000 */
[----:B--2---:R-:W-:-:S13]  /*0070*/  ISETP.GE.AND P0, PT, R2, R7, PT ;  /* 0x000000070200720c */ /* 0x004fda0003f06270 */
[----:B------:R-:W-:Y:S05]  /*0080*/  @P0 EXIT ;  /* 0x000000000000094d */ /* 0x000fea0003800000 */
[----:B------:R-:W0:Y:S01]  /*0090*/  LDC.64 R8, c[0x0][0x380] ;  /* 0x0000e000ff087b82 */ /* 0x000e220000000a00 */
[C---:B------:R-:W-:Y:S01]  /*00a0*/  VIADD R3, R2.reuse, 0x1 ;  /* 0x0000000102037836 */ /* 0x040fe20000000000 */
[----:B------:R-:W1:Y:S01]  /*00b0*/  LDCU.64 UR6, c[0x0][0x358] ;  /* 0x00006b00ff0677ac */ /* 0x000e620008000a00 */
[-CC-:B------:R-:W-:Y:S01]  /*00c0*/  IMAD R17, R2, R7.reuse, R2.reuse ;  /* 0x0000000702117224 */ /* 0x180fe200078e0202 */
[----:B------:R-:W-:Y:S01]  /*00d0*/  BSSY.RECONVERGENT B0, `(.L_x_18) ;  /* 0x00000ff000007945 */ /* 0x000fe20003800200 */
[----:B------:R-:W-:Y:S01]  /*00e0*/  IMAD.MOV.U32 R6, RZ, RZ, R2 ;  /* 0x000000ffff067224 */ /* 0x000fe200078e0002 */
[----:B------:R-:W-:Y:S01]  /*00f0*/  ISETP.GE.AND P1, PT, R3, R7, PT ;  /* 0x000000070300720c */ /* 0x000fe20003f26270 */
[----:B0-----:R-:W-:-:S12]  /*0100*/  IMAD.WIDE R16, R17, 0x8, R8 ;  /* 0x0000000811107825 */ /* 0x001fd800078e0208 */
[----:B-1----:R-:W-:Y:S05]  /*0110*/  @P1 BRA `(.L_x_19) ;  /* 0x0000000c00e81947 */ /* 0x002fea0003800000 */
[----:B------:R-:W2:Y:S01]  /*0120*/  LDG.E.64 R28, desc[UR6][R16.64] ;  /* 0x00000006101c7981 */ /* 0x000ea2000c1e1b00 */
[----:B------:R-:W-:Y:S01]  /*0130*/  IADD3 R0, PT, PT, -R2, -0x2, R7 ;  /* 0xfffffffe02007810 */ /* 0x000fe20007ffe107 */
[----:B------:R-:W-:Y:S01]  /*0140*/  ULOP3.LUT UR5, URZ, UR4, URZ, 0x33, !UPT ;  /* 0x00000004ff057292 */ /* 0x000fe2000f8e33ff */
[----:B------:R-:W-:Y:S01]  /*0150*/  BSSY.RECONVERGENT B1, `(.L_x_20) ;  /* 0x0000082000017945 */ /* 0x000fe20003800200 */
[----:B------:R-:W-:Y:S01]  /*0160*/  IMAD.MOV.U32 R6, RZ, RZ, R2 ;  /* 0x000000ffff067224 */ /* 0x000fe200078e0002 */
[----:B------:R-:W-:Y:S01]  /*0170*/  ISETP.GE.U32.AND P2, PT, R0, 0xf, PT ;  /* 0x0000000f0000780c */ /* 0x000fe20003f46070 */
[----:B------:R-:W-:Y:S02]  /*0180*/  IMAD.MOV.U32 R0, RZ, RZ, R3 ;  /* 0x000000ffff007224 */ /* 0x000fe400078e0003 */
[----:B------:R-:W-:-:S04]  /*0190*/  IADD3 R4, PT, PT, -R4, UR5, R7 ;  /* 0x0000000504047c10 */ /* 0x000fc8000fffe107 */
[----:B------:R-:W-:-:S04]  /*01a0*/  LOP3.LUT R5, R4, 0xf, RZ, 0xc0, !PT ;  /* 0x0000000f04057812 */ /* 0x000fc800078ec0ff */
[----:B------:R-:W-:Y:S01]  /*01b0*/  ISETP.NE.AND P0, PT, R5, RZ, PT ;  /* 0x000000ff0500720c */ /* 0x000fe20003f05270 */
[----:B--2---:R-:W-:Y:S01]  /*01c0*/  DADD R28, -RZ, |R28| ;  /* 0x00000000ff1c7229 */ /* 0x004fe2000000051c */
[----:B------:R-:W-:Y:S11]  /*01d0*/  @!P2 BRA `(.L_x_21) ;  /* 0x0000000400e4a947 */ /* 0x000ff60003800000 */
[----:B------:R-:W-:Y:S01]  /*01e0*/  LOP3.LUT R35, R4, 0xfffffff0, RZ, 0xc0, !PT ;  /* 0xfffffff004237812 */ /* 0x000fe200078ec0ff */
[----:B------:R-:W-:Y:S02]  /*01f0*/  IMAD.MOV.U32 R34, RZ, RZ, RZ ;  /* 0x000000ffff227224 */ /* 0x000fe400078e00ff */
[----:B------:R-:W-:Y:S02]  /*0200*/  IMAD.MOV.U32 R0, RZ, RZ, R3 ;  /* 0x000000ffff007224 */ /* 0x000fe400078e0003 */
[----:B------:R-:W-:-:S07]  /*0210*/  IMAD.MOV.U32 R6, RZ, RZ, R2 ;  /* 0x000000ffff067224 */ /* 0x000fce00078e0002 */
.L_x_22:
[----:B------:R-:W-:-:S04]  /*0220*/  IMAD R11, R0, R7, R2 ;  /* 0x00000007000b7224 */ /* 0x000fc800078e0202 */
[----:B------:R-:W-:-:S05]  /*0230*/  IMAD.WIDE R10, R11, 0x8, R8 ;  /* 0x000000080b0a7825 */ /* 0x000fca00078e0208 */
[----:B------:R-:W2:Y:S01]  /*0240*/  LDG.E.64 R14, desc[UR6][R10.64] ;  /* 0x000000060a0e7981 */ /* 0x000ea2000c1e1b00 */
[----:B------:R-:W-:-:S05]  /*0250*/  IMAD.WIDE R26, R7, 0x8, R10 ;  /* 0x00000008071a7825 */ /* 0x000fca00078e020a */
[----:B------:R-:W3:Y:S01]  /*0260*/  LDG.E.64 R24, desc[UR6][R26.64] ;  /* 0x000000061a187981 */ /* 0x000ee2000c1e1b00 */
[----:B------:R-:W-:-:S05]  /*0270*/  IMAD.WIDE R12, R7, 0x8, R26 ;  /* 0x00000008070c7825 */ /* 0x000fca00078e021a */
[----:B------:R-:W4:Y:S01]  /*0280*/  LDG.E.64 R18, desc[UR6][R12.64] ;  /* 0x000000060c127981 */ /* 0x000f22000c1e1b00 */
[----:B------:R-:W-:-:S05]  /*0290*/  IMAD.WIDE R22, R7, 0x8, R12 ;  /* 0x0000000807167825 */ /* 0x000fca00078e020c */
[----:B------:R-:W5:Y:S01]  /*02a0*/  LDG.E.64 R20, desc[UR6][R22.64] ;  /* 0x0000000616147981 */ /* 0x000f62000c1e1b00 */
[----:B------:R-:W-:-:S05]  /*02b0*/  IMAD.WIDE R36, R7, 0x8, R22 ;  /* 0x0000000807247825 */ /* 0x000fca00078e0216 */
[----:B------:R0:W5:Y:S02]  /*02c0*/  LDG.E.64 R22, desc[UR6][R36.64] ;  /* 0x0000000624167981 */ /* 0x000164000c1e1b00 */
[----:B0-----:R-:W-:-:S05]  /*02d0*/  IMAD.WIDE R36, R7, 0x8, R36 ;  /* 0x0000000807247825 */ /* 0x001fca00078e0224 */
[----:B------:R-:W5:Y:S01]  /*02e0*/  LDG.E.64 R12, desc[UR6][R36.64] ;  /* 0x00000006240c7981 */ /* 0x000f62000c1e1b00 */
[----:B------:R-:W-:-:S05]  /*02f0*/  IMAD.WIDE R32, R7, 0x8, R36 ;  /* 0x0000000807207825 */ /* 0x000fca00078e0224 */
[----:B------:R0:W5:Y:S01]  /*0300*/  LDG.E.64 R10, desc[UR6][R32.64] ;  /* 0x00000006200a7981 */ /* 0x000162000c1e1b00 */
[----:B------:R-:W-:-:S05]  /*0310*/  IMAD.WIDE R26, R7, 0x8, R32 ;  /* 0x00000008071a7825 */ /* 0x000fca00078e0220 */
[----:B------:R-:W5:Y:S01]  /*0320*/  LDG.E.64 R30, desc[UR6][R26.64] ;  /* 0x000000061a1e7981 */ /* 0x000f62000c1e1b00 */
[----:B--2---:R-:W-:Y:S02]  /*0330*/  DSETP.GT.AND P6, PT, |R14|, R28, PT ;  /* 0x0000001c0e00722a */ /* 0x004fe40003fc4200 */
[----:B------:R-:W-:-:S10]  /*0340*/  DADD R14, -RZ, |R14| ;  /* 0x00000000ff0e7229 */ /* 0x000fd4000000050e */
[----:B------:R-:W-:Y:S02]  /*0350*/  FSEL R14, R14, R28, P6 ;  /* 0x0000001c0e0e7208 */ /* 0x000fe40003000000 */
[----:B------:R-:W-:-:S06]  /*0360*/  FSEL R15, R15, R29, P6 ;  /* 0x0000001d0f0f7208 */ /* 0x000fcc0003000000 */
[----:B---3--:R-:W-:Y:S02]  /*0370*/  DSETP.GT.AND P5, PT, |R24|, R14, PT ;  /* 0x0000000e1800722a */ /* 0x008fe40003fa4200 */
[----:B------:R-:W-:-:S10]  /*0380*/  DADD R24, -RZ, |R24| ;  /* 0x00000000ff187229 */ /* 0x000fd40000000518 */
[----:B------:R-:W-:Y:S02]  /*0390*/  FSEL R14, R24, R14, P5 ;  /* 0x0000000e180e7208 */ /* 0x000fe40002800000 */
[----:B------:R-:W-:Y:S01]  /*03a0*/  FSEL R15, R25, R15, P5 ;  /* 0x0000000f190f7208 */ /* 0x000fe20002800000 */
[----:B------:R-:W-:-:S05]  /*03b0*/  IMAD.WIDE R24, R7, 0x8, R26 ;  /* 0x0000000807187825 */ /* 0x000fca00078e021a */
[----:B------:R-:W2:Y:S01]  /*03c0*/  LDG.E.64 R28, desc[UR6][R24.64] ;  /* 0x00000006181c7981 */ /* 0x000ea2000c1e1b00 */
[----:B----4-:R-:W-:Y:S02]  /*03d0*/  DSETP.GT.AND P4, PT, |R18|, R14, PT ;  /* 0x0000000e1200722a */ /* 0x010fe40003f84200 */
[----:B------:R-:W-:Y:S01]  /*03e0*/  DADD R18, -RZ, |R18| ;  /* 0x00000000ff127229 */ /* 0x000fe20000000512 */
[----:B0-----:R-:W-:-:S05]  /*03f0*/  IMAD.WIDE R32, R7, 0x8, R24 ;  /* 0x0000000807207825 */ /* 0x001fca00078e0218 */
[----:B------:R0:W3:Y:S04]  /*0400*/  LDG.E.64 R26, desc[UR6][R32.64] ;  /* 0x00000006201a7981 */ /* 0x0000e8000c1e1b00 */
[----:B------:R-:W-:Y:S02]  /*0410*/  FSEL R18, R18, R14, P4 ;  /* 0x0000000e12127208 */ /* 0x000fe40002000000 */
[----:B------:R-:W-:Y:S01]  /*0420*/  FSEL R19, R19, R15, P4 ;  /* 0x0000000f13137208 */ /* 0x000fe20002000000 */
[----:B-----5:R-:W-:-:S05]  /*0430*/  DADD R14, -RZ, |R20| ;  /* 0x00000000ff0e7229 */ /* 0x020fca0000000514 */
[----:B------:R-:W-:Y:S01]  /*0440*/  DSETP.GT.AND P2, PT, |R20|, R18, PT ;  /* 0x000000121400722a */ /* 0x000fe20003f44200 */
[----:B------:R-:W-:-:S05]  /*0450*/  IMAD.WIDE R20, R7, 0x8, R32 ;  /* 0x0000000807147825 */ /* 0x000fca00078e0220 */
[----:B------:R-:W4:Y:S01]  /*0460*/  LDG.E.64 R24, desc[UR6][R20.64] ;  /* 0x0000000614187981 */ /* 0x000f22000c1e1b00 */
[----:B------:R-:W-:Y:S02]  /*0470*/  FSEL R18, R14, R18, P2 ;  /* 0x000000120e127208 */ /* 0x000fe40001000000 */
[----:B------:R-:W-:Y:S01]  /*0480*/  FSEL R19, R15, R19, P2 ;  /* 0x000000130f137208 */ /* 0x000fe20001000000 */
[----:B------:R-:W-:Y:S01]  /*0490*/  IMAD.WIDE R36, R7, 0x8, R20 ;  /* 0x0000000807247825 */ /* 0x000fe200078e0214 */
[----:B------:R-:W-:-:S04]  /*04a0*/  DADD R14, -RZ, |R22| ;  /* 0x00000000ff0e7229 */ /* 0x000fc80000000516 */
[----:B------:R-:W-:Y:S01]  /*04b0*/  DSETP.GT.AND P3, PT, |R22|, R18, PT ;  /* 0x000000121600722a */ /* 0x000fe20003f64200 */
[----:B------:R1:W5:Y:S05]  /*04c0*/  LDG.E.64 R22, desc[UR6][R36.64] ;  /* 0x0000000624167981 */ /* 0x00036a000c1e1b00 */
[----:B------:R-:W-:Y:S02]  /*04d0*/  FSEL R18, R14, R18, P3 ;  /* 0x000000120e127208 */ /* 0x000fe40001800000 */
[----:B------:R-:W-:Y:S01]  /*04e0*/  FSEL R19, R15, R19, P3 ;  /* 0x000000130f137208 */ /* 0x000fe20001800000 */
[----:B------:R-:W-:Y:S01]  /*04f0*/  IMAD.WIDE R14, R7, 0x8, R36 ;  /* 0x00000008070e7825 */ /* 0x000fe200078e0224 */
[----:B------:R-:W-:-:S04]  /*0500*/  SEL R6, R0, R6, P6 ;  /* 0x0000000600067207 */ /* 0x000fc80003000000 */
[----:B------:R-:W-:Y:S01]  /*0510*/  DSETP.GT.AND P6, PT, |R12|, R18, PT ;  /* 0x000000120c00722a */ /* 0x000fe20003fc4200 */
[----:B------:R-:W5:Y:S01]  /*0520*/  LDG.E.64 R20, desc[UR6][R14.64] ;  /* 0x000000060e147981 */ /* 0x000f62000c1e1b00 */
[----:B------:R-:W-:Y:S01]  /*0530*/  DADD R12, -RZ, |R12| ;  /* 0x00000000ff0c7229 */ /* 0x000fe2000000050c */
[----:B0-----:R-:W-:-:S09]  /*0540*/  IMAD.WIDE R32, R7, 0x8, R14 ;  /* 0x0000000807207825 */ /* 0x001fd200078e020e */
[----:B------:R-:W-:Y:S02]  /*0550*/  FSEL R12, R12, R18, P6 ;  /* 0x000000120c0c7208 */ /* 0x000fe40003000000 */
[----:B------:R-:W-:Y:S02]  /*0560*/  FSEL R13, R13, R19, P6 ;  /* 0x000000130d0d7208 */ /* 0x000fe40003000000 */
[----:B------:R-:W5:Y:S01]  /*0570*/  LDG.E.64 R18, desc[UR6][R32.64] ;  /* 0x0000000620127981 */ /* 0x000f62000c1e1b00 */
[----:B-1----:R-:W-:-:S04]  /*0580*/  IMAD.WIDE R36, R7, 0x8, R32 ;  /* 0x0000000807247825 */ /* 0x002fc800078e0220 */
[----:B------:R-:W-:Y:S01]  /*0590*/  @P5 VIADD R6, R0, 0x1 ;  /* 0x0000000100065836 */ /* 0x000fe20000000000 */
[----:B------:R-:W-:Y:S01]  /*05a0*/  DSETP.GT.AND P5, PT, |R10|, R12, PT ;  /* 0x0000000c0a00722a */ /* 0x000fe20003fa4200 */
[----:B------:R-:W5:Y:S01]  /*05b0*/  LDG.E.64 R14, desc[UR6][R36.64] ;  /* 0x00000006240e7981 */ /* 0x000f62000c1e1b00 */
[----:B------:R-:W-:-:S10]  /*05c0*/  DADD R10, -RZ, |R10| ;  /* 0x00000000ff0a7229 */ /* 0x000fd4000000050a */
[----:B------:R-:W-:Y:S02]  /*05d0*/  FSEL R10, R10, R12, P5 ;  /* 0x0000000c0a0a7208 */ /* 0x000fe40002800000 */
[----:B------:R-:W-:Y:S01]  /*05e0*/  FSEL R11, R11, R13, P5 ;  /* 0x0000000d0b0b7208 */ /* 0x000fe20002800000 */
[----:B------:R-:W-:-:S06]  /*05f0*/  IMAD.WIDE R12, R7, 0x8, R36 ;  /* 0x00000008070c7825 */ /* 0x000fcc00078e0224 */
[----:B------:R-:W5:Y:S01]  /*0600*/  LDG.E.64 R12, desc[UR6][R12.64] ;  /* 0x000000060c0c7981 */ /* 0x000f62000c1e1b00 */
[C---:B------:R-:W-:Y:S01]  /*0610*/  @P4 VIADD R6, R0.reuse, 0x2 ;  /* 0x0000000200064836 */ /* 0x040fe20000000000 */
[----:B------:R-:W-:Y:S02]  /*0620*/  DSETP.GT.AND P4, PT, |R30|, R10, PT ;  /* 0x0000000a1e00722a */ /* 0x000fe40003f84200 */
[----:B------:R-:W-:Y:S01]  /*0630*/  DADD R30, -RZ, |R30| ;  /* 0x00000000ff1e7229 */ /* 0x000fe2000000051e */
[----:B------:R-:W-:-:S09]  /*0640*/  @P2 VIADD R6, R0, 0x3 ;  /* 0x0000000300062836 */ /* 0x000fd20000000000 */
[----:B------:R-:W-:Y:S02]  /*0650*/  FSEL R10, R30, R10, P4 ;  /* 0x0000000a1e0a7208 */ /* 0x000fe40002000000 */
[----:B------:R-:W-:Y:S01]  /*0660*/  FSEL R11, R31, R11, P4 ;  /* 0x0000000b1f0b7208 */ /* 0x000fe20002000000 */
[C---:B------:R-:W-:Y:S02]  /*0670*/  @P3 VIADD R6, R0.reuse, 0x4 ;  /* 0x0000000400063836 */ /* 0x040fe40000000000 */
[C---:B------:R-:W-:Y:S02]  /*0680*/  @P6 VIADD R6, R0.reuse, 0x5 ;  /* 0x0000000500066836 */ /* 0x040fe40000000000 */
[C---:B------:R-:W-:Y:S02]  /*0690*/  @P5 VIADD R6, R0.reuse, 0x6 ;  /* 0x0000000600065836 */ /* 0x040fe40000000000 */
[----:B------:R-:W-:Y:S02]  /*06a0*/  @P4 VIADD R6, R0, 0x7 ;  /* 0x0000000700064836 */ /* 0x000fe40000000000 */
[----:B------:R-:W-:Y:S01]  /*06b0*/  VIADD R34, R34, 0x10 ;  /* 0x0000001022227836 */ /* 0x000fe20000000000 */
[----:B--2---:R-:W-:-:S02]  /*06c0*/  DSETP.GT.AND P2, PT, |R28|, R10, PT ;  /* 0x0000000a1c00722a */ /* 0x004fc40003f44200 */
[----:B------:R-:W-:-:S10]  /*06d0*/  DADD R28, -RZ, |R28| ;  /* 0x00000000ff1c7229 */ /* 0x000fd4000000051c */
[----:B------:R-:W-:Y:S02]  /*06e0*/  FSEL R28, R28, R10, P2 ;  /* 0x0000000a1c1c7208 */ /* 0x000fe40001000000 */
[----:B------:R-:W-:Y:S01]  /*06f0*/  FSEL R29, R29, R11, P2 ;  /* 0x0000000b1d1d7208 */ /* 0x000fe20001000000 */
[----:B---3--:R-:W-:-:S05]  /*0700*/  DADD R10, -RZ, |R26| ;  /* 0x00000000ff0a7229 */ /* 0x008fca000000051a */
[----:B------:R-:W-:-:S06]  /*0710*/  DSETP.GT.AND P3, PT, |R26|, R28, PT ;  /* 0x0000001c1a00722a */ /* 0x000fcc0003f64200 */
[----:B------:R-:W-:Y:S02]  /*0720*/  FSEL R26, R10, R28, P3 ;  /* 0x0000001c0a1a7208 */ /* 0x000fe40001800000 */
[----:B------:R-:W-:Y:S01]  /*0730*/  FSEL R27, R11, R29, P3 ;  /* 0x0000001d0b1b7208 */ /* 0x000fe20001800000 */
[----:B----4-:R-:W-:-:S05]  /*0740*/  DADD R10, -RZ, |R24| ;  /* 0x00000000ff0a7229 */ /* 0x010fca0000000518 */
[----:B------:R-:W-:-:S06]  /*0750*/  DSETP.GT.AND P6, PT, |R24|, R26, PT ;  /* 0x0000001a1800722a */ /* 0x000fcc0003fc4200 */
[----:B------:R-:W-:Y:S02]  /*0760*/  FSEL R10, R10, R26, P6 ;  /* 0x0000001a0a0a7208 */ /* 0x000fe40003000000 */
[----:B------:R-:W-:Y:S01]  /*0770*/  FSEL R11, R11, R27, P6 ;  /* 0x0000001b0b0b7208 */ /* 0x000fe20003000000 */
[----:B-----5:R-:W-:-:S05]  /*0780*/  DADD R24, -RZ, |R22| ;  /* 0x00000000ff187229 */ /* 0x020fca0000000516 */
[----:B------:R-:W-:Y:S02]  /*0790*/  DSETP.GT.AND P5, PT, |R22|, R10, PT ;  /* 0x0000000a1600722a */ /* 0x000fe40003fa4200 */
[----:B------:R-:W-:-:S04]  /*07a0*/  DADD R22, -RZ, |R20| ;  /* 0x00000000ff167229 */ /* 0x000fc80000000514 */
[----:B------:R-:W-:Y:S02]  /*07b0*/  FSEL R10, R24, R10, P5 ;  /* 0x0000000a180a7208 */ /* 0x000fe40002800000 */
[----:B------:R-:W-:-:S06]  /*07c0*/  FSEL R11, R25, R11, P5 ;  /* 0x0000000b190b7208 */ /* 0x000fcc0002800000 */
[----:B------:R-:W-:Y:S01]  /*07d0*/  DSETP.GT.AND P4, PT, |R20|, R10, PT ;  /* 0x0000000a1400722a */ /* 0x000fe20003f84200 */
[----:B------:R-:W-:-:S05]  /*07e0*/  @P2 VIADD R6, R0, 0x8 ;  /* 0x0000000800062836 */ /* 0x000fca0000000000 */
[----:B------:R-:W-:Y:S02]  /*07f0*/  FSEL R10, R22, R10, P4 ;  /* 0x0000000a160a7208 */ /* 0x000fe40002000000 */
[----:B------:R-:W-:Y:S01]  /*0800*/  FSEL R11, R23, R11, P4 ;  /* 0x0000000b170b7208 */ /* 0x000fe20002000000 */
[----:B------:R-:W-:-:S05]  /*0810*/  DADD R20, -RZ, |R18| ;  /* 0x00000000ff147229 */ /* 0x000fca0000000512 */
[----:B------:R-:W-:Y:S02]  /*0820*/  DSETP.GT.AND P2, PT, |R18|, R10, PT ;  /* 0x0000000a1200722a */ /* 0x000fe40003f44200 */
[----:B------:R-:W-:-:S04]  /*0830*/  DADD R18, -RZ, |R14| ;  /* 0x00000000ff127229 */ /* 0x000fc8000000050e */
[----:B------:R-:W-:Y:S02]  /*0840*/  FSEL R10, R20, R10, P2 ;  /* 0x0000000a140a7208 */ /* 0x000fe40001000000 */
[----:B------:R-:W-:Y:S01]  /*0850*/  FSEL R11, R21, R11, P2 ;  /* 0x0000000b150b7208 */ /* 0x000fe20001000000 */
[----:B------:R-:W-:-:S05]  /*0860*/  @P3 VIADD R6, R0, 0x9 ;  /* 0x0000000900063836 */ /* 0x000fca0000000000 */
[----:B------:R-:W-:Y:S01]  /*0870*/  DSETP.GT.AND P3, PT, |R14|, R10, PT ;  /* 0x0000000a0e00722a */ /* 0x000fe20003f64200 */
[C---:B------:R-:W-:Y:S02]  /*0880*/  @P6 VIADD R6, R0.reuse, 0xa ;  /* 0x0000000a00066836 */ /* 0x040fe40000000000 */
[----:B------:R-:W-:-:S03]  /*0890*/  @P5 VIADD R6, R0, 0xb ;  /* 0x0000000b00065836 */ /* 0x000fc60000000000 */
[----:B------:R-:W-:Y:S02]  /*08a0*/  FSEL R10, R18, R10, P3 ;  /* 0x0000000a120a7208 */ /* 0x000fe40001800000 */
[----:B------:R-:W-:Y:S01]  /*08b0*/  FSEL R11, R19, R11, P3 ;  /* 0x0000000b130b7208 */ /* 0x000fe20001800000 */
[C---:B------:R-:W-:Y:S02]  /*08c0*/  @P4 VIADD R6, R0.reuse, 0xc ;  /* 0x0000000c00064836 */ /* 0x040fe40000000000 */
[----:B------:R-:W-:Y:S01]  /*08d0*/  @P2 VIADD R6, R0, 0xd ;  /* 0x0000000d00062836 */ /* 0x000fe20000000000 */
[----:B------:R-:W-:Y:S02]  /*08e0*/  ISETP.NE.AND P2, PT, R34, R35, PT ;  /* 0x000000232200720c */ /* 0x000fe40003f45270 */
[----:B------:R-:W-:Y:S02]  /*08f0*/  DSETP.GT.AND P5, PT, |R12|, R10, PT ;  /* 0x0000000a0c00722a */ /* 0x000fe40003fa4200 */
[----:B------:R-:W-:Y:S01]  /*0900*/  DADD R12, -RZ, |R12| ;  /* 0x00000000ff0c7229 */ /* 0x000fe2000000050c */
[----:B------:R-:W-:-:S09]  /*0910*/  @P3 VIADD R6, R0, 0xe ;  /* 0x0000000e00063836 */ /* 0x000fd20000000000 */
[----:B------:R-:W-:Y:S02]  /*0920*/  FSEL R28, R12, R10, P5 ;  /* 0x0000000a0c1c7208 */ /* 0x000fe40002800000 */
[C---:B------:R-:W-:Y:S01]  /*0930*/  @P5 VIADD R6, R0.reuse, 0xf ;  /* 0x0000000f00065836 */ /* 0x040fe20000000000 */
[----:B------:R-:W-:Y:S01]  /*0940*/  FSEL R29, R13, R11, P5 ;  /* 0x0000000b0d1d7208 */ /* 0x000fe20002800000 */
[----:B------:R-:W-:Y:S01]  /*0950*/  VIADD R0, R0, 0x10 ;  /* 0x0000001000007836 */ /* 0x000fe20000000000 */
[----:B------:R-:W-:Y:S06]  /*0960*/  @P2 BRA `(.L_x_22) ;  /* 0xfffffff8002c2947 */ /* 0x000fec000383ffff */
.L_x_21:
[----:B------:R-:W-:Y:S05]  /*0970*/  BSYNC.RECONVERGENT B1 ;  /* 0x0000000000017941 */ /* 0x000fea0003800200 */
.L_x_20:
[----:B------:R-:W-:Y:S05]  /*0980*/  @!P0 BRA `(.L_x_19) ;  /* 0x0000000400cc8947 */ /* 0x000fea0003800000 */
[----:B------:R-:W-:Y:S01]  /*0990*/  ISETP.GE.U32.AND P2, PT, R5, 0x8, PT ;  /* 0x000000080500780c */ /* 0x000fe20003f46070 */
[----:B------:R-:W-:Y:S01]  /*09a0*/  BSSY.RECONVERGENT B1, `(.L_x_23) ;  /* 0x000003e000017945 */ /* 0x000fe20003800200 */
[----:B------:R-:W-:-:S04]  /*09b0*/  LOP3.LUT R32, R4, 0x7, RZ, 0xc0, !PT ;  /* 0x0000000704207812 */ /* 0x000fc800078ec0ff */
[----:B------:R-:W-:-:S07]  /*09c0*/  ISETP.NE.AND P0, PT, R32, RZ, PT ;  /* 0x000000ff2000720c */ /* 0x000fce0003f05270 */
[----:B------:R-:W-:Y:S06]  /*09d0*/  @!P2 BRA `(.L_x_24) ;  /* 0x0000000000e8a947 */ /* 0x000fec0003800000 */
        /* <DEDUP_REMOVED lines=14> */
[----:B------:R-:W5:Y:S01]  /*0ac0*/  LDG.E.64 R24, desc[UR6][R34.64] ;  /* 0x0000000622187981 */ /* 0x000f62000c1e1b00 */
[----:B------:R-:W-:-:S06]  /*0ad0*/  IMAD.WIDE R26, R7, 0x8, R34 ;  /* 0x00000008071a7825 */ /* 0x000fcc00078e0222 */
[----:B------:R-:W5:Y:S01]  /*0ae0*/  LDG.E.64 R26, desc[UR6][R26.64] ;  /* 0x000000061a1a7981 */ /* 0x000f62000c1e1b00 */
[----:B--2---:R-:W-:Y:S02]  /*0af0*/  DADD R30, -RZ, |R10| ;  /* 0x00000000ff1e7229 */ /* 0x004fe4000000050a */
[----:B------:R-:W-:-:S06]  /*0b00*/  DSETP.GT.AND P3, PT, |R10|, R28, PT ;  /* 0x0000001c0a00722a */ /* 0x000fcc0003f64200 */
[----:B------:R-:W-:Y:S02]  /*0b10*/  SEL R6, R0, R6, P3 ;  /* 0x0000000600067207 */ /* 0x000fe40001800000 */
[----:B------:R-:W-:Y:S02]  /*0b20*/  FSEL R10, R30, R28, P3 ;  /* 0x0000001c1e0a7208 */ /* 0x000fe40001800000 */
[----:B------:R-:W-:Y:S01]  /*0b30*/  FSEL R11, R31, R29, P3 ;  /* 0x0000001d1f0b7208 */ /* 0x000fe20001800000 */
[----:B---3--:R-:W-:-:S05]  /*0b40*/  DADD R28, -RZ, |R12| ;  /* 0x00000000ff1c7229 */ /* 0x008fca000000050c */
[----:B------:R-:W-:Y:S02]  /*0b50*/  DSETP.GT.AND P6, PT, |R12|, R10, PT ;  /* 0x0000000a0c00722a */ /* 0x000fe40003fc4200 */
[----:B----4-:R-:W-:-:S04]  /*0b60*/  DADD R12, -RZ, |R14| ;  /* 0x00000000ff0c7229 */ /* 0x010fc8000000050e */
[----:B------:R-:W-:Y:S02]  /*0b70*/  FSEL R10, R28, R10, P6 ;  /* 0x0000000a1c0a7208 */ /* 0x000fe40003000000 */
[----:B------:R-:W-:-:S06]  /*0b80*/  FSEL R11, R29, R11, P6 ;  /* 0x0000000b1d0b7208 */ /* 0x000fcc0003000000 */
[----:B------:R-:W-:Y:S01]  /*0b90*/  DSETP.GT.AND P5, PT, |R14|, R10, PT ;  /* 0x0000000a0e00722a */ /* 0x000fe20003fa4200 */
[----:B------:R-:W-:-:S05]  /*0ba0*/  @P6 VIADD R6, R0, 0x1 ;  /* 0x0000000100066836 */ /* 0x000fca0000000000 */
[----:B------:R-:W-:Y:S02]  /*0bb0*/  FSEL R10, R12, R10, P5 ;  /* 0x0000000a0c0a7208 */ /* 0x000fe40002800000 */
[----:B------:R-:W-:Y:S01]  /*0bc0*/  FSEL R11, R13, R11, P5 ;  /* 0x0000000b0d0b7208 */ /* 0x000fe20002800000 */
[----:B-----5:R-:W-:-:S05]  /*0bd0*/  DADD R12, -RZ, |R18| ;  /* 0x00000000ff0c7229 */ /* 0x020fca0000000512 */
[----:B------:R-:W-:Y:S01]  /*0be0*/  DSETP.GT.AND P4, PT, |R18|, R10, PT ;  /* 0x0000000a1200722a */ /* 0x000fe20003f84200 */
[----:B------:R-:W-:-:S05]  /*0bf0*/  @P5 VIADD R6, R0, 0x2 ;  /* 0x0000000200065836 */ /* 0x000fca0000000000 */
[----:B------:R-:W-:Y:S02]  /*0c00*/  FSEL R10, R12, R10, P4 ;  /* 0x0000000a0c0a7208 */ /* 0x000fe40002000000 */
[----:B------:R-:W-:Y:S01]  /*0c10*/  FSEL R11, R13, R11, P4 ;  /* 0x0000000b0d0b7208 */ /* 0x000fe20002000000 */
[----:B------:R-:W-:-:S05]  /*0c20*/  DADD R12, -RZ, |R20| ;  /* 0x00000000ff0c7229 */ /* 0x000fca0000000514 */
        /* <DEDUP_REMOVED lines=13> */
[----:B------:R-:W-:-:S06]  /*0d00*/  FSEL R11, R13, R11, P6 ;  /* 0x0000000b0d0b7208 */ /* 0x000fcc0003000000 */
[----:B------:R-:W-:Y:S01]  /*0d10*/  DSETP.GT.AND P4, PT, |R26|, R10, PT ;  /* 0x0000000a1a00722a */ /* 0x000fe20003f84200 */
[----:B------:R-:W-:Y:S01]  /*0d20*/  @P6 VIADD R6, R0, 0x6 ;  /* 0x0000000600066836 */ /* 0x000fe20000000000 */
[----:B------:R-:W-:-:S10]  /*0d30*/  DADD R26, -RZ, |R26| ;  /* 0x00000000ff1a7229 */ /* 0x000fd4000000051a */
[----:B------:R-:W-:Y:S02]  /*0d40*/  FSEL R28, R26, R10, P4 ;  /* 0x0000000a1a1c7208 */ /* 0x000fe40002000000 */
[C---:B------:R-:W-:Y:S01]  /*0d50*/  @P4 VIADD R6, R0.reuse, 0x7 ;  /* 0x0000000700064836 */ /* 0x040fe20000000000 */
[----:B------:R-:W-:Y:S01]  /*0d60*/  FSEL R29, R27, R11, P4 ;  /* 0x0000000b1b1d7208 */ /* 0x000fe20002000000 */
[----:B------:R-:W-:-:S07]  /*0d70*/  VIADD R0, R0, 0x8 ;  /* 0x0000000800007836 */ /* 0x000fce0000000000 */
.L_x_24:
[----:B------:R-:W-:Y:S05]  /*0d80*/  BSYNC.RECONVERGENT B1 ;  /* 0x0000000000017941 */ /* 0x000fea0003800200 */
.L_x_23:
        /* <DEDUP_REMOVED lines=13> */
[----:B------:R-:W-:-:S06]  /*0e60*/  IMAD.WIDE R14, R7, 0x8, R26 ;  /* 0x00000008070e7825 */ /* 0x000fcc00078e021a */
[----:B------:R-:W5:Y:S01]  /*0e70*/  LDG.E.64 R14, desc[UR6][R14.64] ;  /* 0x000000060e0e7981 */ /* 0x000f62000c1e1b00 */
[----:B--2---:R-:W-:Y:S02]  /*0e80*/  DADD R22, -RZ, |R20| ;  /* 0x00000000ff167229 */ /* 0x004fe40000000514 */
[----:B------:R-:W-:Y:S02]  /*0e90*/  DSETP.GT.AND P0, PT, |R20|, R28, PT ;  /* 0x0000001c1400722a */ /* 0x000fe40003f04200 */
[----:B---3--:R-:W-:-:S04]  /*0ea0*/  DADD R18, -RZ, |R12| ;  /* 0x00000000ff127229 */ /* 0x008fc8000000050c */
[----:B------:R-:W-:Y:S02]  /*0eb0*/  SEL R6, R0, R6, P0 ;  /* 0x0000000600067207 */ /* 0x000fe40000000000 */
[----:B------:R-:W-:Y:S02]  /*0ec0*/  FSEL R20, R22, R28, P0 ;  /* 0x0000001c16147208 */ /* 0x000fe40000000000 */
[----:B------:R-:W-:-:S06]  /*0ed0*/  FSEL R21, R23, R29, P0 ;  /* 0x0000001d17157208 */ /* 0x000fcc0000000000 */
[----:B------:R-:W-:-:S06]  /*0ee0*/  DSETP.GT.AND P3, PT, |R12|, R20, PT ;  /* 0x000000140c00722a */ /* 0x000fcc0003f64200 */
[----:B------:R-:W-:Y:S02]  /*0ef0*/  FSEL R12, R18, R20, P3 ;  /* 0x00000014120c7208 */ /* 0x000fe40001800000 */
[----:B------:R-:W-:Y:S01]  /*0f00*/  FSEL R13, R19, R21, P3 ;  /* 0x00000015130d7208 */ /* 0x000fe20001800000 */
[----:B----4-:R-:W-:-:S05]  /*0f10*/  DADD R18, -RZ, |R10| ;  /* 0x00000000ff127229 */ /* 0x010fca000000050a */
[----:B------:R-:W-:Y:S01]  /*0f20*/  DSETP.GT.AND P4, PT, |R10|, R12, PT ;  /* 0x0000000c0a00722a */ /* 0x000fe20003f84200 */
[----:B------:R-:W-:-:S05]  /*0f30*/  @P3 VIADD R6, R0, 0x1 ;  /* 0x0000000100063836 */ /* 0x000fca0000000000 */
[----:B------:R-:W-:Y:S02]  /*0f40*/  FSEL R10, R18, R12, P4 ;  /* 0x0000000c120a7208 */ /* 0x000fe40002000000 */
[----:B------:R-:W-:-:S06]  /*0f50*/  FSEL R11, R19, R13, P4 ;  /* 0x0000000d130b7208 */ /* 0x000fcc0002000000 */
[----:B-----5:R-:W-:Y:S01]  /*0f60*/  DSETP.GT.AND P5, PT, |R14|, R10, PT ;  /* 0x0000000a0e00722a */ /* 0x020fe20003fa4200 */
[----:B------:R-:W-:Y:S01]  /*0f70*/  @P4 VIADD R6, R0, 0x2 ;  /* 0x0000000200064836 */ /* 0x000fe20000000000 */
[----:B------:R-:W-:-:S10]  /*0f80*/  DADD R14, -RZ, |R14| ;  /* 0x00000000ff0e7229 */ /* 0x000fd4000000050e */
[----:B------:R-:W-:Y:S02]  /*0f90*/  FSEL R28, R14, R10, P5 ;  /* 0x0000000a0e1c7208 */ /* 0x000fe40002800000 */
[C---:B------:R-:W-:Y:S01]  /*0fa0*/  @P5 VIADD R6, R0.reuse, 0x3 ;  /* 0x0000000300065836 */ /* 0x040fe20000000000 */
[----:B------:R-:W-:Y:S01]  /*0fb0*/  FSEL R29, R15, R11, P5 ;  /* 0x0000000b0f1d7208 */ /* 0x000fe20002800000 */
[----:B------:R-:W-:-:S07]  /*0fc0*/  VIADD R0, R0, 0x4 ;  /* 0x0000000400007836 */ /* 0x000fce0000000000 */
.L_x_26:
[----:B------:R-:W-:Y:S05]  /*0fd0*/  BSYNC.RECONVERGENT B1 ;  /* 0x0000000000017941 */ /* 0x000fea0003800200 */
.L_x_25:
[----:B------:R-:W-:Y:S05]  /*0fe0*/  @!P2 BRA `(.L_x_19) ;  /* 0x000000000034a947 */ /* 0x000fea0003800000 */
[----:B------:R-:W-:-:S07]  /*0ff0*/  IMAD.MOV.U32 R5, RZ, RZ, RZ ;  /* 0x000000ffff057224 */ /* 0x000fce00078e00ff */
.L_x_27:
[----:B------:R-:W-:-:S04]  /*1000*/  IMAD R11, R0, R7, R2 ;  /* 0x00000007000b7224 */ /* 0x000fc800078e0202 */
[----:B------:R-:W-:-:S06]  /*1010*/  IMAD.WIDE R10, R11, 0x8, R8 ;  /* 0x000000080b0a7825 */ /* 0x000fcc00078e0208 */
[----:B------:R-:W2:Y:S01]  /*1020*/  LDG.E.64 R10, desc[UR6][R10.64] ;  /* 0x000000060a0a7981 */ /* 0x000ea2000c1e1b00 */
[----:B------:R-:W-:-:S05]  /*1030*/  VIADD R5, R5, 0x1 ;  /* 0x0000000105057836 */ /* 0x000fca0000000000 */
[----:B------:R-:W-:Y:S01]  /*1040*/  ISETP.NE.AND P2, PT, R5, R4, PT ;  /* 0x000000040500720c */ /* 0x000fe20003f45270 */
[----:B--2---:R-:W-:Y:S02]  /*1050*/  DADD R12, -RZ, |R10| ;  /* 0x00000000ff0c7229 */ /* 0x004fe4000000050a */
[----:B------:R-:W-:-:S06]  /*1060*/  DSETP.GT.AND P0, PT, |R10|, R28, PT ;  /* 0x0000001c0a00722a */ /* 0x000fcc0003f04200 */
[C---:B------:R-:W-:Y:S01]  /*1070*/  SEL R6, R0.reuse, R6, P0 ;  /* 0x0000000600067207 */ /* 0x040fe20000000000 */
[----:B------:R-:W-:Y:S01]  /*1080*/  VIADD R0, R0, 0x1 ;  /* 0x0000000100007836 */ /* 0x000fe20000000000 */
[----:B------:R-:W-:Y:S02]  /*1090*/  FSEL R28, R12, R28, P0 ;  /* 0x0000001c0c1c7208 */ /* 0x000fe40000000000 */
[----:B------:R-:W-:Y:S01]  /*10a0*/  FSEL R29, R13, R29, P0 ;  /* 0x0000001d0d1d7208 */ /* 0x000fe20000000000 */
[----:B------:R-:W-:Y:S06]  /*10b0*/  @P2 BRA `(.L_x_27) ;  /* 0xfffffffc00d02947 */ /* 0x000fec000383ffff */
.L_x_19:
[----:B------:R-:W-:Y:S05]  /*10c0*/  BSYNC.RECONVERGENT B0 ;  /* 0x0000000000007941 */ /* 0x000fea0003800200 */
.L_x_18:
[C---:B------:R-:W-:Y:S01]  /*10d0*/  ISETP.GE.AND P0, PT, R7.reuse, RZ, PT ;  /* 0x000000ff0700720c */ /* 0x040fe20003f06270 */
[----:B------:R-:W-:Y:S01]  /*10e0*/  BSSY.RECONVERGENT B0, `(.L_x_28) ;  /* 0x00000a1000007945 */ /* 0x000fe20003800200 */
[----:B------:R-:W-:Y:S02]  /*10f0*/  VIADD R5, R7, 0x1 ;  /* 0x0000000107057836 */ /* 0x000fe40000000000 */
[----:B------:R-:W-:-:S13]  /*1100*/  ISETP.EQ.OR P0, PT, R6, R2, !P0 ;  /* 0x000000020600720c */ /* 0x000fda0004702670 */
[----:B------:R-:W-:Y:S05]  /*1110*/  @P0 BRA `(.L_x_29) ;  /* 0x0000000800740947 */ /* 0x000fea0003800000 */
[----:B------:R-:W-:Y:S01]  /*1120*/  ISETP.GE.U32.AND P0, PT, R7, 0xf, PT ;  /* 0x0000000f0700780c */ /* 0x000fe20003f06070 */
[----:B------:R-:W-:Y:S01]  /*1130*/  IMAD R0, R6, R7, R6 ;  /* 0x0000000706007224 */ /* 0x000fe200078e0206 */
[----:B------:R-:W-:Y:S01]  /*1140*/  LOP3.LUT R4, R5, 0xf, RZ, 0xc0, !PT ;  /* 0x0000000f05047812 */ /* 0x000fe200078ec0ff */
[----:B------:R-:W-:-:S03]  /*1150*/  IMAD.MOV.U32 R11, RZ, RZ, RZ ;  /* 0x000000ffff0b7224 */ /* 0x000fc600078e00ff */
[----:B------:R-:W-:-:S07]  /*1160*/  ISETP.NE.AND P2, PT, R4, RZ, PT ;  /* 0x000000ff0400720c */ /* 0x000fce0003f45270 */
[----:B------:R-:W-:Y:S06]  /*1170*/  @!P0 BRA `(.L_x_30) ;  /* 0x0000000400208947 */ /* 0x000fec0003800000 */
[----:B------:R-:W-:Y:S01]  /*1180*/  LOP3.LUT R11, R5, 0xfffffff0, RZ, 0xc0, !PT ;  /* 0xfffffff0050b7812 */ /* 0x000fe200078ec0ff */
[----:B------:R-:W-:-:S07]  /*1190*/  IMAD.MOV.U32 R19, RZ, RZ, RZ ;  /* 0x000000ffff137224 */ /* 0x000fce00078e00ff */
.L_x_31:
[----:B-1----:R-:W-:Y:S02]  /*11a0*/  IMAD.IADD R15, R0, 0x1, R19 ;  /* 0x00000001000f7824 */ /* 0x002fe400078e0213 */
[----:B------:R-:W-:-:S04]  /*11b0*/  IMAD.WIDE R12, R19, 0x8, R16 ;  /* 0x00000008130c7825 */ /* 0x000fc800078e0210 */
[----:B------:R-:W-:Y:S01]  /*11c0*/  IMAD.WIDE R14, R15, 0x8, R8 ;  /* 0x000000080f0e7825 */ /* 0x000fe200078e0208 */
[----:B------:R-:W2:Y:S04]  /*11d0*/  LDG.E.64 R20, desc[UR6][R12.64] ;  /* 0x000000060c147981 */ /* 0x000ea8000c1e1b00 */
[----:B------:R-:W3:Y:S04]  /*11e0*/  LDG.E.64 R22, desc[UR6][R14.64] ;  /* 0x000000060e167981 */ /* 0x000ee8000c1e1b00 */
[----:B---3--:R0:W-:Y:S04]  /*11f0*/  STG.E.64 desc[UR6][R12.64], R22 ;  /* 0x000000160c007986 */ /* 0x0081e8000c101b06 */
[----:B--2---:R1:W-:Y:S04]  /*1200*/  STG.E.64 desc[UR6][R14.64], R20 ;  /* 0x000000140e007986 */ /* 0x0043e8000c101b06 */
[----:B------:R-:W2:Y:S04]  /*1210*/  LDG.E.64 R26, desc[UR6][R14.64+0x8] ;  /* 0x000008060e1a7981 */ /* 0x000ea8000c1e1b00 */
[----:B------:R-:W3:Y:S04]  /*1220*/  LDG.E.64 R24, desc[UR6][R12.64+0x8] ;  /* 0x000008060c187981 */ /* 0x000ee8000c1e1b00 */
[----:B--2---:R2:W-:Y:S04]  /*1230*/  STG.E.64 desc[UR6][R12.64+0x8], R26 ;  /* 0x0000081a0c007986 */ /* 0x0045e8000c101b06 */
[----:B---3--:R3:W-:Y:S04]  /*1240*/  STG.E.64 desc[UR6][R14.64+0x8], R24 ;  /* 0x000008180e007986 */ /* 0x0087e8000c101b06 */
[----:B------:R-:W4:Y:S04]  /*1250*/  LDG.E.64 R30, desc[UR6][R14.64+0x10] ;  /* 0x000010060e1e7981 */ /* 0x000f28000c1e1b00 */
[----:B------:R-:W5:Y:S04]  /*1260*/  LDG.E.64 R28, desc[UR6][R12.64+0x10] ;  /* 0x000010060c1c7981 */ /* 0x000f68000c1e1b00 */
[----:B----4-:R4:W-:Y:S04]  /*1270*/  STG.E.64 desc[UR6][R12.64+0x10], R30 ;  /* 0x0000101e0c007986 */ /* 0x0109e8000c101b06 */
[----:B-----5:R5:W-:Y:S04]  /*1280*/  STG.E.64 desc[UR6][R14.64+0x10], R28 ;  /* 0x0000101c0e007986 */ /* 0x020be8000c101b06 */
[----:B------:R-:W2:Y:S04]  /*1290*/  LDG.E.64 R32, desc[UR6][R14.64+0x18] ;  /* 0x000018060e207981 */ /* 0x000ea8000c1e1b00 */
[----:B0-----:R-:W3:Y:S04]  /*12a0*/  LDG.E.64 R22, desc[UR6][R12.64+0x18] ;  /* 0x000018060c167981 */ /* 0x001ee8000c1e1b00 */
[----:B--2---:R0:W-:Y:S04]  /*12b0*/  STG.E.64 desc[UR6][R12.64+0x18], R32 ;  /* 0x000018200c007986 */ /* 0x0041e8000c101b06 */
[----:B---3--:R2:W-:Y:S04]  /*12c0*/  STG.E.64 desc[UR6][R14.64+0x18], R22 ;  /* 0x000018160e007986 */ /* 0x0085e8000c101b06 */
[----:B------:R-:W3:Y:S04]  /*12d0*/  LDG.E.64 R34, desc[UR6][R14.64+0x20] ;  /* 0x000020060e227981 */ /* 0x000ee8000c1e1b00 */
[----:B-1----:R-:W4:Y:S04]  /*12e0*/  LDG.E.64 R20, desc[UR6][R12.64+0x20] ;  /* 0x000020060c147981 */ /* 0x002f28000c1e1b00 */
[----:B---3--:R1:W-:Y:S04]  /*12f0*/  STG.E.64 desc[UR6][R12.64+0x20], R34 ;  /* 0x000020220c007986 */ /* 0x0083e8000c101b06 */
[----:B----4-:R3:W-:Y:S04]  /*1300*/  STG.E.64 desc[UR6][R14.64+0x20], R20 ;  /* 0x000020140e007986 */ /* 0x0107e8000c101b06 */
[----:B------:R-:W4:Y:S04]  /*1310*/  LDG.E.64 R26, desc[UR6][R14.64+0x28] ;  /* 0x000028060e1a7981 */ /* 0x000f28000c1e1b00 */
[----:B------:R-:W5:Y:S04]  /*1320*/  LDG.E.64 R24, desc[UR6][R12.64+0x28] ;  /* 0x000028060c187981 */ /* 0x000f68000c1e1b00 */
[----:B----4-:R4:W-:Y:S04]  /*1330*/  STG.E.64 desc[UR6][R12.64+0x28], R26 ;  /* 0x0000281a0c007986 */ /* 0x0109e8000c101b06 */
[----:B-----5:R5:W-:Y:S04]  /*1340*/  STG.E.64 desc[UR6][R14.64+0x28], R24 ;  /* 0x000028180e007986 */ /* 0x020be8000c101b06 */
[----:B------:R-:W2:Y:S04]  /*1350*/  LDG.E.64 R30, desc[UR6][R14.64+0x30] ;  /* 0x000030060e1e7981 */ /* 0x000ea8000c1e1b00 */
[----:B------:R-:W3:Y:S04]  /*1360*/  LDG.E.64 R28, desc[UR6][R12.64+0x30] ;  /* 0x000030060c1c7981 */ /* 0x000ee8000c1e1b00 */
[----:B--2---:R2:W-:Y:S04]  /*1370*/  STG.E.64 desc[UR6][R12.64+0x30], R30 ;  /* 0x0000301e0c007986 */ /* 0x0045e8000c101b06 */
[----:B---3--:R3:W-:Y:S04]  /*1380*/  STG.E.64 desc[UR6][R14.64+0x30], R28 ;  /* 0x0000301c0e007986 */ /* 0x0087e8000c101b06 */
[----:B0-----:R-:W4:Y:S04]  /*1390*/  LDG.E.64 R32, desc[UR6][R14.64+0x38] ;  /* 0x000038060e207981 */ /* 0x001f28000c1e1b00 */
[----:B------:R-:W5:Y:S04]  /*13a0*/  LDG.E.64 R22, desc[UR6][R12.64+0x38] ;  /* 0x000038060c167981 */ /* 0x000f68000c1e1b00 */
[----:B----4-:R0:W-:Y:S04]  /*13b0*/  STG.E.64 desc[UR6][R12.64+0x38], R32 ;  /* 0x000038200c007986 */ /* 0x0101e8000c101b06 */
[----:B-----5:R4:W-:Y:S04]  /*13c0*/  STG.E.64 desc[UR6][R14.64+0x38], R22 ;  /* 0x000038160e007986 */ /* 0x0209e8000c101b06 */
[----:B-1----:R-:W5:Y:S04]  /*13d0*/  LDG.E.64 R34, desc[UR6][R14.64+0x40] ;  /* 0x000040060e227981 */ /* 0x002f68000c1e1b00 */
[----:B------:R-:W2:Y:S04]  /*13e0*/  LDG.E.64 R20, desc[UR6][R12.64+0x40] ;  /* 0x000040060c147981 */ /* 0x000ea8000c1e1b00 */
[----:B-----5:R1:W-:Y:S04]  /*13f0*/  STG.E.64 desc[UR6][R12.64+0x40], R34 ;  /* 0x000040220c007986 */ /* 0x0203e8000c101b06 */
[----:B--2---:R2:W-:Y:S04]  /*1400*/  STG.E.64 desc[UR6][R14.64+0x40], R20 ;  /* 0x000040140e007986 */ /* 0x0045e8000c101b06 */
[----:B------:R-:W5:Y:S04]  /*1410*/  LDG.E.64 R26, desc[UR6][R14.64+0x48] ;  /* 0x000048060e1a7981 */ /* 0x000f68000c1e1b00 */
[----:B------:R-:W3:Y:S04]  /*1420*/  LDG.E.64 R24, desc[UR6][R12.64+0x48] ;  /* 0x000048060c187981 */ /* 0x000ee8000c1e1b00 */
[----:B-----5:R5:W-:Y:S04]  /*1430*/  STG.E.64 desc[UR6][R12.64+0x48], R26 ;  /* 0x0000481a0c007986 */ /* 0x020be8000c101b06 */
[----:B---3--:R3:W-:Y:S04]  /*1440*/  STG.E.64 desc[UR6][R14.64+0x48], R24 ;  /* 0x000048180e007986 */ /* 0x0087e8000c101b06 */
[----:B------:R-:W4:Y:S04]  /*1450*/  LDG.E.64 R30, desc[UR6][R14.64+0x50] ;  /* 0x000050060e1e7981 */ /* 0x000f28000c1e1b00 */
[----:B------:R-:W2:Y:S04]  /*1460*/  LDG.E.64 R28, desc[UR6][R12.64+0x50] ;  /* 0x000050060c1c7981 */ /* 0x000ea8000c1e1b00 */
[----:B----4-:R4:W-:Y:S04]  /*1470*/  STG.E.64 desc[UR6][R12.64+0x50], R30 ;  /* 0x0000501e0c007986 */ /* 0x0109e8000c101b06 */
[----:B--2---:R2:W-:Y:S04]  /*1480*/  STG.E.64 desc[UR6][R14.64+0x50], R28 ;  /* 0x0000501c0e007986 */ /* 0x0045e8000c101b06 */
[----:B0-----:R-:W5:Y:S04]  /*1490*/  LDG.E.64 R32, desc[UR6][R14.64+0x58] ;  /* 0x000058060e207981 */ /* 0x001f68000c1e1b00 */
[----:B------:R-:W3:Y:S04]  /*14a0*/  LDG.E.64 R22, desc[UR6][R12.64+0x58] ;  /* 0x000058060c167981 */ /* 0x000ee8000c1e1b00 */
[----:B-----5:R0:W-:Y:S04]  /*14b0*/  STG.E.64 desc[UR6][R12.64+0x58], R32 ;  /* 0x000058200c007986 */ /* 0x0201e8000c101b06 */
[----:B---3--:R3:W-:Y:S04]  /*14c0*/  STG.E.64 desc[UR6][R14.64+0x58], R22 ;  /* 0x000058160e007986 */ /* 0x0087e8000c101b06 */
[----:B-1----:R-:W5:Y:S04]  /*14d0*/  LDG.E.64 R34, desc[UR6][R14.64+0x60] ;  /* 0x000060060e227981 */ /* 0x002f68000c1e1b00 */
[----:B------:R-:W4:Y:S04]  /*14e0*/  LDG.E.64 R20, desc[UR6][R12.64+0x60] ;  /* 0x000060060c147981 */ /* 0x000f28000c1e1b00 */
[----:B-----5:R1:W-:Y:S04]  /*14f0*/  STG.E.64 desc[UR6][R12.64+0x60], R34 ;  /* 0x000060220c007986 */ /* 0x0203e8000c101b06 */
[----:B----4-:R1:W-:Y:S04]  /*1500*/  STG.E.64 desc[UR6][R14.64+0x60], R20 ;  /* 0x000060140e007986 */ /* 0x0103e8000c101b06 */
[----:B------:R-:W4:Y:S04]  /*1510*/  LDG.E.64 R26, desc[UR6][R14.64+0x68] ;  /* 0x000068060e1a7981 */ /* 0x000f28000c1e1b00 */
[----:B------:R-:W5:Y:S04]  /*1520*/  LDG.E.64 R24, desc[UR6][R12.64+0x68] ;  /* 0x000068060c187981 */ /* 0x000f68000c1e1b00 */
[----:B----4-:R1:W-:Y:S04]  /*1530*/  STG.E.64 desc[UR6][R12.64+0x68], R26 ;  /* 0x0000681a0c007986 */ /* 0x0103e8000c101b06 */
[----:B-----5:R1:W-:Y:S04]  /*1540*/  STG.E.64 desc[UR6][R14.64+0x68], R24 ;  /* 0x000068180e007986 */ /* 0x0203e8000c101b06 */
[----:B------:R-:W4:Y:S04]  /*1550*/  LDG.E.64 R30, desc[UR6][R14.64+0x70] ;  /* 0x000070060e1e7981 */ /* 0x000f28000c1e1b00 */
[----:B--2---:R-:W2:Y:S04]  /*1560*/  LDG.E.64 R28, desc[UR6][R12.64+0x70] ;  /* 0x000070060c1c7981 */ /* 0x004ea8000c1e1b00 */
[----:B----4-:R1:W-:Y:S04]  /*1570*/  STG.E.64 desc[UR6][R12.64+0x70], R30 ;  /* 0x0000701e0c007986 */ /* 0x0103e8000c101b06 */
[----:B--2---:R1:W-:Y:S04]  /*1580*/  STG.E.64 desc[UR6][R14.64+0x70], R28 ;  /* 0x0000701c0e007986 */ /* 0x0043e8000c101b06 */
[----:B0-----:R-:W2:Y:S04]  /*1590*/  LDG.E.64 R32, desc[UR6][R14.64+0x78] ;  /* 0x000078060e207981 */ /* 0x001ea8000c1e1b00 */
[----:B---3--:R-:W3:Y:S01]  /*15a0*/  LDG.E.64 R22, desc[UR6][R12.64+0x78] ;  /* 0x000078060c167981 */ /* 0x008ee2000c1e1b00 */
[----:B------:R-:W-:-:S05]  /*15b0*/  VIADD R19, R19, 0x10 ;  /* 0x0000001013137836 */ /* 0x000fca0000000000 */
[----:B------:R-:W-:Y:S01]  /*15c0*/  ISETP.NE.AND P0, PT, R19, R11, PT ;  /* 0x0000000b1300720c */ /* 0x000fe20003f05270 */
[----:B--2---:R1:W-:Y:S04]  /*15d0*/  STG.E.64 desc[UR6][R12.64+0x78], R32 ;  /* 0x000078200c007986 */ /* 0x0043e8000c101b06 */
[----:B---3--:R1:W-:Y:S08]  /*15e0*/  STG.E.64 desc[UR6][R14.64+0x78], R22 ;  /* 0x000078160e007986 */ /* 0x0083f0000c101b06 */
[----:B------:R-:W-:Y:S05]  /*15f0*/  @P0 BRA `(.L_x_31) ;  /* 0xfffffff800e80947 */ /* 0x000fea000383ffff */
.L_x_30:
[----:B------:R-:W-:Y:S05]  /*1600*/  @!P2 BRA `(.L_x_29) ;  /* 0x000000040038a947 */ /* 0x000fea0003800000 */
[----:B------:R-:W-:Y:S02]  /*1610*/  ISETP.GE.U32.AND P0, PT, R4, 0x8, PT ;  /* 0x000000080400780c */ /* 0x000fe40003f06070 */
[----:B------:R-:W-:-:S04]  /*1620*/  LOP3.LUT R6, R5, 0x7, RZ, 0xc0, !PT ;  /* 0x0000000705067812 */ /* 0x000fc800078ec0ff */
[----:B------:R-:W-:-:S07]  /*1630*/  ISETP.NE.AND P2, PT, R6, RZ, PT ;  /* 0x000000ff0600720c */ /* 0x000fce0003f45270 */
[----:B------:R-:W-:Y:S06]  /*1640*/  @!P0 BRA `(.L_x_32) ;  /* 0x0000000000908947 */ /* 0x000fec0003800000 */
        /* <DEDUP_REMOVED lines=27> */
[----:B------:R-:W4:Y:S04]  /*1800*/  LDG.E.64 R28, desc[UR6][R14.64+0x30] ;  /* 0x000030060e1c7981 */ /* 0x000f28000c1e1b00 */
[----:B------:R-:W5:Y:S04]  /*1810*/  LDG.E.64 R26, desc[UR6][R12.64+0x30] ;  /* 0x000030060c1a7981 */ /* 0x000f68000c1e1b00 */
[----:B----4-:R3:W-:Y:S04]  /*1820*/  STG.E.64 desc[UR6][R12.64+0x30], R28 ;  /* 0x0000301c0c007986 */ /* 0x0107e8000c101b06 */
[----:B-----5:R3:W-:Y:S04]  /*1830*/  STG.E.64 desc[UR6][R14.64+0x30], R26 ;  /* 0x0000301a0e007986 */ /* 0x0207e8000c101b06 */
[----:B0-----:R-:W4:Y:S04]  /*1840*/  LDG.E.64 R30, desc[UR6][R14.64+0x38] ;  /* 0x000038060e1e7981 */ /* 0x001f28000c1e1b00 */
[----:B--2---:R-:W2:Y:S01]  /*1850*/  LDG.E.64 R20, desc[UR6][R12.64+0x38] ;  /* 0x000038060c147981 */ /* 0x004ea2000c1e1b00 */
[----:B------:R-:W-:-:S03]  /*1860*/  VIADD R11, R11, 0x8 ;  /* 0x000000080b0b7836 */ /* 0x000fc60000000000 */
[----:B----4-:R3:W-:Y:S04]  /*1870*/  STG.E.64 desc[UR6][R12.64+0x38], R30 ;  /* 0x0000381e0c007986 */ /* 0x0107e8000c101b06 */
[----:B--2---:R3:W-:Y:S02]  /*1880*/  STG.E.64 desc[UR6][R14.64+0x38], R20 ;  /* 0x000038140e007986 */ /* 0x0047e4000c101b06 */
.L_x_32:
[----:B------:R-:W-:Y:S05]  /*1890*/  @!P2 BRA `(.L_x_29) ;  /* 0x000000000094a947 */ /* 0x000fea0003800000 */
[----:B------:R-:W-:Y:S02]  /*18a0*/  ISETP.GE.U32.AND P0, PT, R6, 0x4, PT ;  /* 0x000000040600780c */ /* 0x000fe40003f06070 */
[----:B------:R-:W-:-:S04]  /*18b0*/  LOP3.LUT R4, R5, 0x3, RZ, 0xc0, !PT ;  /* 0x0000000305047812 */ /* 0x000fc800078ec0ff */
[----:B------:R-:W-:-:S07]  /*18c0*/  ISETP.NE.AND P2, PT, R4, RZ, PT ;  /* 0x000000ff0400720c */ /* 0x000fce0003f45270 */
[----:B------:R-:W-:Y:S06]  /*18d0*/  @!P0 BRA `(.L_x_33) ;  /* 0x0000000000508947 */ /* 0x000fec0003800000 */
[----:B-1-3--:R-:W-:Y:S01]  /*18e0*/  IADD3 R13, PT, PT, R0, R11, RZ ;  /* 0x0000000b000d7210 */ /* 0x00afe20007ffe0ff */
[----:B------:R-:W-:-:S04]  /*18f0*/  IMAD.WIDE R14, R11, 0x8, R16 ;  /* 0x000000080b0e7825 */ /* 0x000fc800078e0210 */
[----:B------:R-:W-:Y:S01]  /*1900*/  IMAD.WIDE R12, R13, 0x8, R8 ;  /* 0x000000080d0c7825 */ /* 0x000fe200078e0208 */
[----:B------:R-:W2:Y:S04]  /*1910*/  LDG.E.64 R18, desc[UR6][R14.64] ;  /* 0x000000060e127981 */ /* 0x000ea8000c1e1b00 */
[----:B------:R-:W3:Y:S04]  /*1920*/  LDG.E.64 R20, desc[UR6][R12.64] ;  /* 0x000000060c147981 */ /* 0x000ee8000c1e1b00 */
[----:B---3--:R0:W-:Y:S04]  /*1930*/  STG.E.64 desc[UR6][R14.64], R20 ;  /* 0x000000140e007986 */ /* 0x0081e8000c101b06 */
[----:B--2---:R2:W-:Y:S04]  /*1940*/  STG.E.64 desc[UR6][R12.64], R18 ;  /* 0x000000120c007986 */ /* 0x0045e8000c101b06 */
[----:B------:R-:W3:Y:S04]  /*1950*/  LDG.E.64 R24, desc[UR6][R12.64+0x8] ;  /* 0x000008060c187981 */ /* 0x000ee8000c1e1b00 */
[----:B------:R-:W4:Y:S04]  /*1960*/  LDG.E.64 R22, desc[UR6][R14.64+0x8] ;  /* 0x000008060e167981 */ /* 0x000f28000c1e1b00 */
[----:B---3--:R2:W-:Y:S04]  /*1970*/  STG.E.64 desc[UR6][R14.64+0x8], R24 ;  /* 0x000008180e007986 */ /* 0x0085e8000c101b06 */
[----:B----4-:R2:W-:Y:S04]  /*1980*/  STG.E.64 desc[UR6][R12.64+0x8], R22 ;  /* 0x000008160c007986 */ /* 0x0105e8000c101b06 */
[----:B------:R-:W3:Y:S04]  /*1990*/  LDG.E.64 R28, desc[UR6][R12.64+0x10] ;  /* 0x000010060c1c7981 */ /* 0x000ee8000c1e1b00 */
[----:B------:R-:W4:Y:S04]  /*19a0*/  LDG.E.64 R26, desc[UR6][R14.64+0x10] ;  /* 0x000010060e1a7981 */ /* 0x000f28000c1e1b00 */
[----:B---3--:R2:W-:Y:S04]  /*19b0*/  STG.E.64 desc[UR6][R14.64+0x10], R28 ;  /* 0x0000101c0e007986 */ /* 0x0085e8000c101b06 */
[----:B----4-:R2:W-:Y:S04]  /*19c0*/  STG.E.64 desc[UR6][R12.64+0x10], R26 ;  /* 0x0000101a0c007986 */ /* 0x0105e8000c101b06 */
[----:B------:R-:W3:Y:S04]  /*19d0*/  LDG.E.64 R30, desc[UR6][R12.64+0x18] ;  /* 0x000018060c1e7981 */ /* 0x000ee8000c1e1b00 */
[----:B0-----:R-:W4:Y:S01]  /*19e0*/  LDG.E.64 R20, desc[UR6][R14.64+0x18] ;  /* 0x000018060e147981 */ /* 0x001f22000c1e1b00 */
[----:B------:R-:W-:-:S03]  /*19f0*/  VIADD R11, R11, 0x4 ;  /* 0x000000040b0b7836 */ /* 0x000fc60000000000 */
[----:B---3--:R2:W-:Y:S04]  /*1a00*/  STG.E.64 desc[UR6][R14.64+0x18], R30 ;  /* 0x0000181e0e007986 */ /* 0x0085e8000c101b06 */
[----:B----4-:R2:W-:Y:S02]  /*1a10*/  STG.E.64 desc[UR6][R12.64+0x18], R20 ;  /* 0x000018140c007986 */ /* 0x0105e4000c101b06 */
.L_x_33:
[----:B------:R-:W-:Y:S05]  /*1a20*/  @!P2 BRA `(.L_x_29) ;  /* 0x000000000030a947 */ /* 0x000fea0003800000 */
[----:B------:R-:W-:-:S05]  /*1a30*/  UMOV UR4, URZ ;  /* 0x000000ff00047c82 */ /* 0x000fca0008000000 */
.L_x_34:
[----:B0-23--:R-:W-:Y:S02]  /*1a40*/  IMAD.IADD R19, R0, 0x1, R11 ;  /* 0x0000000100137824 */ /* 0x00dfe400078e020b */
[----:B-1----:R-:W-:-:S04]  /*1a50*/  IMAD.WIDE R12, R11, 0x8, R16 ;  /* 0x000000080b0c7825 */ /* 0x002fc800078e0210 */
[----:B------:R-:W-:Y:S01]  /*1a60*/  IMAD.WIDE R18, R19, 0x8, R8 ;  /* 0x0000000813127825 */ /* 0x000fe200078e0208 */
[----:B------:R-:W2:Y:S04]  /*1a70*/  LDG.E.64 R14, desc[UR6][R12.64] ;  /* 0x000000060c0e7981 */ /* 0x000ea8000c1e1b00 */
[----:B------:R-:W3:Y:S01]  /*1a80*/  LDG.E.64 R20, desc[UR6][R18.64] ;  /* 0x0000000612147981 */ /* 0x000ee2000c1e1b00 */
[----:B------:R-:W-:-:S06]  /*1a90*/  UIADD3 UR4, UPT, UPT, UR4, 0x1, URZ ;  /* 0x0000000104047890 */ /* 0x000fcc000fffe0ff */
[----:B------:R-:W-:Y:S01]  /*1aa0*/  ISETP.NE.AND P0, PT, R4, UR4, PT ;  /* 0x0000000404007c0c */ /* 0x000fe2000bf05270 */
[----:B------:R-:W-:Y:S01]  /*1ab0*/  VIADD R11, R11, 0x1 ;  /* 0x000000010b0b7836 */ /* 0x000fe20000000000 */
[----:B---3--:R0:W-:Y:S04]  /*1ac0*/  STG.E.64 desc[UR6][R12.64], R20 ;  /* 0x000000140c007986 */ /* 0x0081e8000c101b06 */
[----:B--2---:R0:W-:Y:S07]  /*1ad0*/  STG.E.64 desc[UR6][R18.64], R14 ;  /* 0x0000000e12007986 */ /* 0x0041ee000c101b06 */
[----:B------:R-:W-:Y:S05]  /*1ae0*/  @P0 BRA `(.L_x_34) ;  /* 0xfffffffc00d40947 */ /* 0x000fea000383ffff */
.L_x_29:
[----:B------:R-:W-:Y:S05]  /*1af0*/  BSYNC.RECONVERGENT B0 ;  /* 0x0000000000007941 */ /* 0x000fea0003800200 */
.L_x_28:
[----:B------:R-:W-:Y:S06]  /*1b00*/  BAR.SYNC.DEFER_BLOCKING 0x0 ;  /* 0x0000000000007b1d */ /* 0x000fec0000010000 */
[----:B------:R-:W-:Y:S05]  /*1b10*/  @P1 EXIT ;  /* 0x000000000000194d */ /* 0x000fea0003800000 */
[--C-:B------:R-:W-:Y:S02]  /*1b20*/  IMAD.IADD R4, R7, 0x1, -R2.reuse ;  /* 0x0000000107047824 */ /* 0x100fe400078e0a02 */
[----:B------:R-:W-:Y:S02]  /*1b30*/  IMAD.IADD R7, R5, 0x1, -R2 ;  /* 0x0000000105077824 */ /* 0x000fe400078e0a02 */
[C---:B------:R-:W-:Y:S02]  /*1b40*/  VIADD R6, R2.reuse, 0x3 ;  /* 0x0000000302067836 */ /* 0x040fe40000000000 */
[----:B------:R-:W-:Y:S01]  /*1b50*/  IMAD.MOV.U32 R8, RZ, RZ, R3 ;  /* 0x000000ffff087224 */ /* 0x000fe200078e0003 */
[----:B------:R-:W-:Y:S01]  /*1b60*/  LOP3.LUT R7, R7, 0x3, RZ, 0xc0, !PT ;  /* 0x0000000307077812 */ /* 0x000fe200078ec0ff */
[----:B0123--:R-:W-:-:S07]  /*1b70*/  IMAD.WIDE R14, R2, 0x8, R16 ;  /* 0x00000008020e7825 */ /* 0x00ffce00078e0210 */
.L_x_42:
[----:B0-2---:R-:W2:Y:S01]  /*1b80*/  LDG.E.64 R26, desc[UR6][R14.64] ;  /* 0x000000060e1a7981 */ /* 0x005ea2000c1e1b00 */
[----:B-1----:R-:W0:Y:S01]  /*1b90*/  LDC.64 R12, c[0x0][0x380] ;  /* 0x0000e000ff0c7b82 */ /* 0x002e220000000a00 */
[----:B------:R-:W-:Y:S01]  /*1ba0*/  IMAD R9, R5, R8, RZ ;  /* 0x0000000805097224 */ /* 0x000fe200078e02ff */
[----:B------:R-:W1:Y:S03]  /*1bb0*/  LDCU UR4, c[0x0][0x388] ;  /* 0x00007100ff0477ac */ /* 0x000e660008000800 */
[----:B------:R-:W-:-:S04]  /*1bc0*/  IMAD.IADD R11, R2, 0x1, R9 ;  /* 0x00000001020b7824 */ /* 0x000fc800078e0209 */
[----:B0-----:R-:W-:-:S05]  /*1bd0*/  IMAD.WIDE R12, R11, 0x8, R12 ;  /* 0x000000080b0c7825 */ /* 0x001fca00078e020c */
[----:B------:R-:W3:Y:S01]  /*1be0*/  LDG.E.64 R28, desc[UR6][R12.64] ;  /* 0x000000060c1c7981 */ /* 0x000ee2000c1e1b00 */
[----:B------:R-:W-:Y:S01]  /*1bf0*/  IMAD.MOV.U32 R10, RZ, RZ, 0x1 ;  /* 0x00000001ff0a7424 */ /* 0x000fe200078e00ff */
[----:B-1----:R-:W-:Y:S01]  /*1c00*/  ISETP.GT.AND P1, PT, R2, UR4, PT ;  /* 0x0000000402007c0c */ /* 0x002fe2000bf24270 */
[----:B------:R-:W-:Y:S01]  /*1c10*/  BSSY.RECONVERGENT B0, `(.L_x_35) ;  /* 0x0000012000007945 */ /* 0x000fe20003800200 */
[----:B--2---:R-:W0:Y:S03]  /*1c20*/  MUFU.RCP64H R11, R27 ;  /* 0x0000001b000b7308 */ /* 0x004e260000001800 */
[----:B0-----:R-:W-:-:S08]  /*1c30*/  DFMA R18, -R26, R10, 1 ;  /* 0x3ff000001a12742b */ /* 0x001fd0000000010a */
[----:B------:R-:W-:Y:S01]  /*1c40*/  DFMA R18, R18, R18, R18 ;  /* 0x000000121212722b */ /* 0x000fe20000000012 */
[----:B---3--:R-:W-:-:S07]  /*1c50*/  FSETP.GEU.AND P2, PT, |R29|, 6.5827683646048100446e-37, PT ;  /* 0x036000001d00780b */ /* 0x008fce0003f4e200 */
[----:B------:R-:W-:-:S08]  /*1c60*/  DFMA R18, R10, R18, R10 ;  /* 0x000000120a12722b */ /* 0x000fd0000000000a */
[----:B------:R-:W-:-:S08]  /*1c70*/  DFMA R10, -R26, R18, 1 ;  /* 0x3ff000001a0a742b */ /* 0x000fd00000000112 */
[----:B------:R-:W-:-:S08]  /*1c80*/  DFMA R10, R18, R10, R18 ;  /* 0x0000000a120a722b */ /* 0x000fd00000000012 */
[----:B------:R-:W-:-:S08]  /*1c90*/  DMUL R18, R28, R10 ;  /* 0x0000000a1c127228 */ /* 0x000fd00000000000 */
[----:B------:R-:W-:-:S08]  /*1ca0*/  DFMA R20, -R26, R18, R28 ;  /* 0x000000121a14722b */ /* 0x000fd0000000011c */
[----:B------:R-:W-:-:S10]  /*1cb0*/  DFMA R10, R10, R20, R18 ;  /* 0x000000140a0a722b */ /* 0x000fd40000000012 */
[----:B------:R-:W-:-:S05]  /*1cc0*/  FFMA R0, RZ, R27, R11 ;  /* 0x0000001bff007223 */ /* 0x000fca000000000b */
[----:B------:R-:W-:-:S13]  /*1cd0*/  FSETP.GT.AND P0, PT, |R0|, 1.469367938527859385e-39, PT ;  /* 0x001000000000780b */ /* 0x000fda0003f04200 */
[----:B------:R-:W-:Y:S05]  /*1ce0*/  @P0 BRA P2, `(.L_x_36) ;  /* 0x0000000000100947 */ /* 0x000fea0001000000 */
[----:B------:R-:W-:-:S07]  /*1cf0*/  MOV R0, 0x1d10 ;  /* 0x00001d1000007802 */ /* 0x000fce0000000f00 */
[----:B------:R-:W-:Y:S05]  /*1d00*/  CALL.REL.NOINC `($__internal_1_$__cuda_sm20_div_rn_f64_full) ;  /* 0x0000000400007944 */ /* 0x000fea0003c00000 */
[----:B------:R-:W-:Y:S02]  /*1d10*/  IMAD.MOV.U32 R10, RZ, RZ, R20 ;  /* 0x000000ffff0a7224 */ /* 0x000fe400078e0014 */
[----:B------:R-:W-:-:S07]  /*1d20*/  IMAD.MOV.U32 R11, RZ, RZ, R21 ;  /* 0x000000ffff0b7224 */ /* 0x000fce00078e0015 */
.L_x_36:
[----:B------:R-:W-:Y:S05]  /*1d30*/  BSYNC.RECONVERGENT B0 ;  /* 0x0000000000007941 */ /* 0x000fea0003800200 */
.L_x_35:
[----:B------:R-:W-:Y:S04]  /*1d40*/  BSSY.RECONVERGENT B0, `(.L_x_37) ;  /* 0x0000037000007945 */ /* 0x000fe80003800200 */
[----:B------:R-:W-:Y:S05]  /*1d50*/  @P1 BRA `(.L_x_38) ;  /* 0x0000000000d41947 */ /* 0x000fea0003800000 */
[----:B------:R-:W-:Y:S01]  /*1d60*/  ISETP.NE.AND P0, PT, R7, RZ, PT ;  /* 0x000000ff0700720c */ /* 0x000fe20003f05270 */
[----:B------:R-:W-:Y:S01]  /*1d70*/  BSSY.RECONVERGENT B1, `(.L_x_39) ;  /* 0x0000014000017945 */ /* 0x000fe20003800200 */
[----:B------:R-:W-:-:S11]  /*1d80*/  IMAD.MOV.U32 R20, RZ, RZ, R2 ;  /* 0x000000ffff147224 */ /* 0x000fd600078e0002 */
[----:B------:R-:W-:Y:S05]  /*1d90*/  @!P0 BRA `(.L_x_40) ;  /* 0x0000000000448947 */ /* 0x000fea0003800000 */
[----:B------:R-:W-:Y:S01]  /*1da0*/  DFMA R26, R26, -R10, R28 ;  /* 0x8000000a1a1a722b */ /* 0x000fe2000000001c */
[----:B------:R-:W-:Y:S01]  /*1db0*/  ISETP.NE.AND P0, PT, R7, 0x1, PT ;  /* 0x000000010700780c */ /* 0x000fe20003f05270 */
[----:B------:R-:W-:-:S05]  /*1dc0*/  IMAD.MOV.U32 R20, RZ, RZ, R3 ;  /* 0x000000ffff147224 */ /* 0x000fca00078e0003 */
[----:B------:R0:W-:Y:S07]  /*1dd0*/  STG.E.64 desc[UR6][R12.64], R26 ;  /* 0x0000001a0c007986 */ /* 0x0001ee000c101b06 */
[----:B------:R-:W-:Y:S05]  /*1de0*/  @!P0 BRA `(.L_x_40) ;  /* 0x0000000000308947 */ /* 0x000fea0003800000 */
[----:B------:R-:W2:Y:S04]  /*1df0*/  LDG.E.64 R18, desc[UR6][R14.64+0x8] ;  /* 0x000008060e127981 */ /* 0x000ea8000c1e1b00 */
[----:B------:R-:W2:Y:S01]  /*1e00*/  LDG.E.64 R20, desc[UR6][R12.64+0x8] ;  /* 0x000008060c147981 */ /* 0x000ea2000c1e1b00 */
[----:B------:R-:W-:Y:S01]  /*1e10*/  ISETP.NE.AND P0, PT, R7, 0x2, PT ;  /* 0x000000020700780c */ /* 0x000fe20003f05270 */
[----:B--2---:R-:W-:Y:S01]  /*1e20*/  DFMA R18, R18, -R10, R20 ;  /* 0x8000000a1212722b */ /* 0x004fe20000000014 */
[----:B------:R-:W-:-:S06]  /*1e30*/  VIADD R20, R2, 0x2 ;  /* 0x0000000202147836 */ /* 0x000fcc0000000000 */
[----:B------:R1:W-:Y:S05]  /*1e40*/  STG.E.64 desc[UR6][R12.64+0x8], R18 ;  /* 0x000008120c007986 */ /* 0x0003ea000c101b06 */
[----:B------:R-:W-:Y:S05]  /*1e50*/  @!P0 BRA `(.L_x_40) ;  /* 0x0000000000148947 */ /* 0x000fea0003800000 */
[----:B-1----:R-:W2:Y:S04]  /*1e60*/  LDG.E.64 R18, desc[UR6][R14.64+0x10] ;  /* 0x000010060e127981 */ /* 0x002ea8000c1e1b00 */
[----:B------:R-:W2:Y:S02]  /*1e70*/  LDG.E.64 R20, desc[UR6][R12.64+0x10] ;  /* 0x000010060c147981 */ /* 0x000ea4000c1e1b00 */
[----:B--2---:R-:W-:Y:S01]  /*1e80*/  DFMA R18, R18, -R10, R20 ;  /* 0x8000000a1212722b */ /* 0x004fe20000000014 */
[----:B------:R-:W-:-:S06]  /*1e90*/  IMAD.MOV.U32 R20, RZ, RZ, R6 ;  /* 0x000000ffff147224 */ /* 0x000fcc00078e0006 */
[----:B------:R2:W-:Y:S04]  /*1ea0*/  STG.E.64 desc[UR6][R12.64+0x10], R18 ;  /* 0x000010120c007986 */ /* 0x0005e8000c101b06 */
.L_x_40:
[----:B------:R-:W-:Y:S05]  /*1eb0*/  BSYNC.RECONVERGENT B1 ;  /* 0x0000000000017941 */ /* 0x000fea0003800200 */
.L_x_39:
[----:B------:R-:W-:-:S13]  /*1ec0*/  ISETP.GE.U32.AND P0, PT, R4, 0x3, PT ;  /* 0x000000030400780c */ /* 0x000fda0003f06070 */
[----:B------:R-:W-:Y:S05]  /*1ed0*/  @!P0 BRA `(.L_x_38) ;  /* 0x0000000000748947 */ /* 0x000fea0003800000 */
[----:B------:R-:W3:Y:S01]  /*1ee0*/  LDCU UR4, c[0x0][0x388] ;  /* 0x00007100ff0477ac */ /* 0x000ee20008000800 */
[----:B------:R-:W-:Y:S02]  /*1ef0*/  IMAD.IADD R9, R9, 0x1, R20 ;  /* 0x0000000109097824 */ /* 0x000fe400078e0214 */
[C---:B------:R-:W-:Y:S02]  /*1f00*/  VIADD R0, R20.reuse, 0xffffffff ;  /* 0xffffffff14007836 */ /* 0x040fe40000000000 */
[----:B---3--:R-:W-:-:S07]  /*1f10*/  VIADD R20, R20, -UR4 ;  /* 0x8000000414147c36 */ /* 0x008fce0008000000 */
.L_x_41:
[----:B012---:R-:W0:Y:S01]  /*1f20*/  LDC.64 R12, c[0x0][0x380] ;  /* 0x0000e000ff0c7b82 */ /* 0x007e220000000a00 */
[----:B------:R-:W-:-:S04]  /*1f30*/  VIADD R19, R0, 0x1 ;  /* 0x0000000100137836 */ /* 0x000fc80000000000 */
[----:B------:R-:W-:-:S05]  /*1f40*/  IMAD.WIDE R18, R19, 0x8, R16 ;  /* 0x0000000813127825 */ /* 0x000fca00078e0210 */
[----:B------:R-:W2:Y:S01]  /*1f50*/  LDG.E.64 R22, desc[UR6][R18.64] ;  /* 0x0000000612167981 */ /* 0x000ea2000c1e1b00 */
[----:B0-----:R-:W-:-:S05]  /*1f60*/  IMAD.WIDE R12, R9, 0x8, R12 ;  /* 0x00000008090c7825 */ /* 0x001fca00078e020c */
[----:B------:R-:W2:Y:S04]  /*1f70*/  LDG.E.64 R24, desc[UR6][R12.64] ;  /* 0x000000060c187981 */ /* 0x000ea8000c1e1b00 */
[----:B------:R-:W3:Y:S04]  /*1f80*/  LDG.E.64 R26, desc[UR6][R12.64+0x8] ;  /* 0x000008060c1a7981 */ /* 0x000ee8000c1e1b00 */
[----:B------:R-:W4:Y:S04]  /*1f90*/  LDG.E.64 R28, desc[UR6][R12.64+0x10] ;  /* 0x000010060c1c7981 */ /* 0x000f28000c1e1b00 */
[----:B------:R-:W5:Y:S01]  /*1fa0*/  LDG.E.64 R30, desc[UR6][R12.64+0x18] ;  /* 0x000018060c1e7981 */ /* 0x000f62000c1e1b00 */
[----:B--2---:R-:W-:-:S07]  /*1fb0*/  DFMA R22, R22, -R10, R24 ;  /* 0x8000000a1616722b */ /* 0x004fce0000000018 */
[----:B------:R0:W-:Y:S04]  /*1fc0*/  STG.E.64 desc[UR6][R12.64], R22 ;  /* 0x000000160c007986 */ /* 0x0001e8000c101b06 */
[----:B------:R-:W3:Y:S02]  /*1fd0*/  LDG.E.64 R24, desc[UR6][R18.64+0x8] ;  /* 0x0000080612187981 */ /* 0x000ee4000c1e1b00 */
[----:B---3--:R-:W-:-:S07]  /*1fe0*/  DFMA R24, R24, -R10, R26 ;  /* 0x8000000a1818722b */ /* 0x008fce000000001a */
[----:B------:R0:W-:Y:S04]  /*1ff0*/  STG.E.64 desc[UR6][R12.64+0x8], R24 ;  /* 0x000008180c007986 */ /* 0x0001e8000c101b06 */
[----:B------:R-:W4:Y:S02]  /*2000*/  LDG.E.64 R26, desc[UR6][R18.64+0x10] ;  /* 0x00001006121a7981 */ /* 0x000f24000c1e1b00 */
[----:B----4-:R-:W-:-:S07]  /*2010*/  DFMA R26, R26, -R10, R28 ;  /* 0x8000000a1a1a722b */ /* 0x010fce000000001c */
[----:B------:R0:W-:Y:S04]  /*2020*/  STG.E.64 desc[UR6][R12.64+0x10], R26 ;  /* 0x0000101a0c007986 */ /* 0x0001e8000c101b06 */
[----:B------:R-:W5:Y:S01]  /*2030*/  LDG.E.64 R28, desc[UR6][R18.64+0x18] ;  /* 0x00001806121c7981 */ /* 0x000f62000c1e1b00 */
[----:B------:R-:W-:-:S05]  /*2040*/  VIADD R20, R20, 0x4 ;  /* 0x0000000414147836 */ /* 0x000fca0000000000 */
[----:B------:R-:W-:Y:S01]  /*2050*/  ISETP.NE.AND P0, PT, R20, 0x1, PT ;  /* 0x000000011400780c */ /* 0x000fe20003f05270 */
[----:B------:R-:W-:Y:S02]  /*2060*/  VIADD R0, R0, 0x4 ;  /* 0x0000000400007836 */ /* 0x000fe40000000000 */
[----:B------:R-:W-:Y:S01]  /*2070*/  VIADD R9, R9, 0x4 ;  /* 0x0000000409097836 */ /* 0x000fe20000000000 */
[----:B-----5:R-:W-:-:S07]  /*2080*/  DFMA R28, R28, -R10, R30 ;  /* 0x8000000a1c1c722b */ /* 0x020fce000000001e */
[----:B------:R0:W-:Y:S02]  /*2090*/  STG.E.64 desc[UR6][R12.64+0x18], R28 ;  /* 0x0000181c0c007986 */ /* 0x0001e4000c101b06 */
[----:B------:R-:W-:Y:S05]  /*20a0*/  @P0 BRA `(.L_x_41) ;  /* 0xfffffffc009c0947 */ /* 0x000fea000383ffff */
.L_x_38:
[----:B------:R-:W-:Y:S05]  /*20b0*/  BSYNC.RECONVERGENT B0 ;  /* 0x0000000000007941 */ /* 0x000fea0003800200 */
.L_x_37:
[----:B------:R-:W3:Y:S01]  /*20c0*/  LDCU UR4, c[0x0][0x388] ;  /* 0x00007100ff0477ac */ /* 0x000ee20008000800 */
[----:B------:R-:W-:-:S05]  /*20d0*/  VIADD R8, R8, 0x1 ;  /* 0x0000000108087836 */ /* 0x000fca0000000000 */
[----:B---3--:R-:W-:-:S13]  /*20e0*/  ISETP.GE.AND P0, PT, R8, UR4, PT ;  /* 0x0000000408007c0c */ /* 0x008fda000bf06270 */
[----:B------:R-:W-:Y:S05]  /*20f0*/  @P0 EXIT ;  /* 0x000000000000094d */ /* 0x000fea0003800000 */
[----:B------:R-:W-:Y:S05]  /*2100*/  BRA `(.L_x_42) ;  /* 0xfffffff8009c7947 */ /* 0x000fea000383ffff */
        .weak           $__internal_1_$__cuda_sm20_div_rn_f64_full
        .type           $__internal_1_$__cuda_sm20_div_rn_f64_full,@function
        .size           $__internal_1_$__cuda_sm20_div_rn_f64_full,(.L_x_50 - $__internal_1_$__cuda_sm20_div_rn_f64_full)
$__internal_1_$__cuda_sm20_div_rn_f64_full:
[----:B------:R-:W-:Y:S01]  /*2110*/  FSETP.GEU.AND P3, PT, |R29|, 1.469367938527859385e-39, PT ;  /* 0x001000001d00780b */ /* 0x000fe20003f6e200 */
[----:B------:R-:W-:Y:S01]  /*2120*/  IMAD.MOV.U32 R31, RZ, RZ, 0x1ca00000 ;  /* 0x1ca00000ff1f7424 */ /* 0x000fe200078e00ff */
[C---:B------:R-:W-:Y:S01]  /*2130*/  FSETP.GEU.AND P0, PT, |R27|.reuse, 1.469367938527859385e-39, PT ;  /* 0x001000001b00780b */ /* 0x040fe20003f0e200 */
[----:B------:R-:W-:Y:S01]  /*2140*/  IMAD.MOV.U32 R18, RZ, RZ, R28 ;  /* 0x000000ffff127224 */ /* 0x000fe200078e001c */
[----:B------:R-:W-:Y:S01]  /*2150*/  LOP3.LUT R10, R27, 0x800fffff, RZ, 0xc0, !PT ;  /* 0x800fffff1b0a7812 */ /* 0x000fe200078ec0ff */
[----:B------:R-:W-:Y:S01]  /*2160*/  IMAD.MOV.U32 R20, RZ, RZ, 0x1 ;  /* 0x00000001ff147424 */ /* 0x000fe200078e00ff */
[----:B------:R-:W-:Y:S01]  /*2170*/  LOP3.LUT R30, R29, 0x7ff00000, RZ, 0xc0, !PT ;  /* 0x7ff000001d1e7812 */ /* 0x000fe200078ec0ff */
[----:B------:R-:W-:Y:S01]  /*2180*/  BSSY.RECONVERGENT B1, `(.L_x_43) ;  /* 0x0000050000017945 */ /* 0x000fe20003800200 */
[----:B------:R-:W-:Y:S02]  /*2190*/  LOP3.LUT R11, R10, 0x3ff00000, RZ, 0xfc, !PT ;  /* 0x3ff000000a0b7812 */ /* 0x000fe400078efcff */
[----:B------:R-:W-:-:S02]  /*21a0*/  MOV R10, R26 ;  /* 0x0000001a000a7202 */ /* 0x000fc40000000f00 */
[C---:B------:R-:W-:Y:S01]  /*21b0*/  LOP3.LUT R33, R27.reuse, 0x7ff00000, RZ, 0xc0, !PT ;  /* 0x7ff000001b217812 */ /* 0x040fe200078ec0ff */
[----:B------:R-:W-:Y:S01]  /*21c0*/  @!P3 IMAD.MOV.U32 R22, RZ, RZ, RZ ;  /* 0x000000ffff16b224 */ /* 0x000fe200078e00ff */
[----:B------:R-:W-:Y:S01]  /*21d0*/  @!P3 LOP3.LUT R19, R27, 0x7ff00000, RZ, 0xc0, !PT ;  /* 0x7ff000001b13b812 */ /* 0x000fe200078ec0ff */
[----:B------:R-:W-:Y:S01]  /*21e0*/  @!P0 DMUL R10, R26, 8.98846567431157953865e+307 ;  /* 0x7fe000001a0a8828 */ /* 0x000fe20000000000 */
[C---:B------:R-:W-:Y:S02]  /*21f0*/  ISETP.GE.U32.AND P2, PT, R30.reuse, R33, PT ;  /* 0x000000211e00720c */ /* 0x040fe40003f46070 */
[----:B------:R-:W-:Y:S02]  /*2200*/  @!P3 ISETP.GE.U32.AND P4, PT, R30, R19, PT ;  /* 0x000000131e00b20c */ /* 0x000fe40003f86070 */
[C---:B------:R-:W-:Y:S01]  /*2210*/  SEL R19, R31.reuse, 0x63400000, !P2 ;  /* 0x634000001f137807 */ /* 0x040fe20005000000 */
[----:B------:R-:W0:Y:S01]  /*2220*/  MUFU.RCP64H R21, R11 ;  /* 0x0000000b00157308 */ /* 0x000e220000001800 */
[----:B------:R-:W-:-:S02]  /*2230*/  @!P3 SEL R23, R31, 0x63400000, !P4 ;  /* 0x634000001f17b807 */ /* 0x000fc40006000000 */
[--C-:B------:R-:W-:Y:S02]  /*2240*/  LOP3.LUT R19, R19, 0x800fffff, R29.reuse, 0xf8, !PT ;  /* 0x800fffff13137812 */ /* 0x100fe400078ef81d */
[----:B------:R-:W-:Y:S02]  /*2250*/  @!P3 LOP3.LUT R23, R23, 0x80000000, R29, 0xf8, !PT ;  /* 0x800000001717b812 */ /* 0x000fe400078ef81d */
[----:B------:R-:W-:Y:S02]  /*2260*/  @!P0 LOP3.LUT R33, R11, 0x7ff00000, RZ, 0xc0, !PT ;  /* 0x7ff000000b218812 */ /* 0x000fe400078ec0ff */
[----:B------:R-:W-:-:S06]  /*2270*/  @!P3 LOP3.LUT R23, R23, 0x100000, RZ, 0xfc, !PT ;  /* 0x001000001717b812 */ /* 0x000fcc00078efcff */
[----:B------:R-:W-:Y:S02]  /*2280*/  @!P3 DFMA R18, R18, 2, -R22 ;  /* 0x400000001212b82b */ /* 0x000fe40000000816 */
[----:B0-----:R-:W-:-:S08]  /*2290*/  DFMA R22, R20, -R10, 1 ;  /* 0x3ff000001416742b */ /* 0x001fd0000000080a */
[----:B------:R-:W-:-:S08]  /*22a0*/  DFMA R22, R22, R22, R22 ;  /* 0x000000161616722b */ /* 0x000fd00000000016 */
[----:B------:R-:W-:-:S08]  /*22b0*/  DFMA R22, R20, R22, R20 ;  /* 0x000000161416722b */ /* 0x000fd00000000014 */
[----:B------:R-:W-:-:S08]  /*22c0*/  DFMA R20, R22, -R10, 1 ;  /* 0x3ff000001614742b */ /* 0x000fd0000000080a */
[----:B------:R-:W-:-:S08]  /*22d0*/  DFMA R20, R22, R20, R22 ;  /* 0x000000141614722b */ /* 0x000fd00000000016 */
[----:B------:R-:W-:-:S08]  /*22e0*/  DMUL R22, R20, R18 ;  /* 0x0000001214167228 */ /* 0x000fd00000000000 */
[----:B------:R-:W-:-:S08]  /*22f0*/  DFMA R24, R22, -R10, R18 ;  /* 0x8000000a1618722b */ /* 0x000fd00000000012 */
[----:B------:R-:W-:Y:S01]  /*2300*/  DFMA R24, R20, R24, R22 ;  /* 0x000000181418722b */ /* 0x000fe20000000016 */
[----:B------:R-:W-:Y:S01]  /*2310*/  IMAD.MOV.U32 R22, RZ, RZ, R30 ;  /* 0x000000ffff167224 */ /* 0x000fe200078e001e */
[----:B------:R-:W-:-:S05]  /*2320*/  @!P3 LOP3.LUT R22, R19, 0x7ff00000, RZ, 0xc0, !PT ;  /* 0x7ff000001316b812 */ /* 0x000fca00078ec0ff */
[----:B------:R-:W-:-:S05]  /*2330*/  VIADD R20, R22, 0xffffffff ;  /* 0xffffffff16147836 */ /* 0x000fca0000000000 */
[----:B------:R-:W-:Y:S01]  /*2340*/  ISETP.GT.U32.AND P0, PT, R20, 0x7feffffe, PT ;  /* 0x7feffffe1400780c */ /* 0x000fe20003f04070 */
[----:B------:R-:W-:-:S05]  /*2350*/  VIADD R20, R33, 0xffffffff ;  /* 0xffffffff21147836 */ /* 0x000fca0000000000 */
[----:B------:R-:W-:-:S13]  /*2360*/  ISETP.GT.U32.OR P0, PT, R20, 0x7feffffe, P0 ;  /* 0x7feffffe1400780c */ /* 0x000fda0000704470 */
[----:B------:R-:W-:Y:S05]  /*2370*/  @P0 BRA `(.L_x_44) ;  /* 0x00000000006c0947 */ /* 0x000fea0003800000 */
[----:B------:R-:W-:Y:S01]  /*2380*/  LOP3.LUT R21, R27, 0x7ff00000, RZ, 0xc0, !PT ;  /* 0x7ff000001b157812 */ /* 0x000fe200078ec0ff */
[----:B------:R-:W-:-:S03]  /*2390*/  IMAD.MOV.U32 R22, RZ, RZ, RZ ;  /* 0x000000ffff167224 */ /* 0x000fc600078e00ff */
[CC--:B------:R-:W-:Y:S02]  /*23a0*/  VIADDMNMX R20, R30.reuse, -R21.reuse, 0xb9600000, !PT ;  /* 0xb96000001e147446 */ /* 0x0c0fe40007800915 */
[----:B------:R-:W-:Y:S02]  /*23b0*/  ISETP.GE.U32.AND P0, PT, R30, R21, PT ;  /* 0x000000151e00720c */ /* 0x000fe40003f06070 */
[----:B------:R-:W-:Y:S02]  /*23c0*/  VIMNMX R20, PT, PT, R20, 0x46a00000, PT ;  /* 0x46a0000014147848 */ /* 0x000fe40003fe0100 */
[----:B------:R-:W-:-:S05]  /*23d0*/  SEL R31, R31, 0x63400000, !P0 ;  /* 0x634000001f1f7807 */ /* 0x000fca0004000000 */
[----:B------:R-:W-:-:S04]  /*23e0*/  IMAD.IADD R30, R20, 0x1, -R31 ;  /* 0x00000001141e7824 */ /* 0x000fc800078e0a1f */
        /* <DEDUP_REMOVED lines=20> */
.L_x_44:
        /* <DEDUP_REMOVED lines=16> */
.L_x_47:
[----:B------:R-:W-:Y:S01]  /*2630*/  LOP3.LUT R21, R27, 0x80000, RZ, 0xfc, !PT ;  /* 0x000800001b157812 */ /* 0x000fe200078efcff */
[----:B------:R-:W-:Y:S01]  /*2640*/  IMAD.MOV.U32 R20, RZ, RZ, R26 ;  /* 0x000000ffff147224 */ /* 0x000fe200078e001a */
[----:B------:R-:W-:Y:S06]  /*2650*/  BRA `(.L_x_45) ;  /* 0x0000000000087947 */ /* 0x000fec0003800000 */
.L_x_46:
[----:B------:R-:W-:Y:S01]  /*2660*/  LOP3.LUT R21, R29, 0x80000, RZ, 0xfc, !PT ;  /* 0x000800001d157812 */ /* 0x000fe200078efcff */
[----:B------:R-:W-:-:S07]  /*2670*/  IMAD.MOV.U32 R20, RZ, RZ, R28 ;  /* 0x000000ffff147224 */ /* 0x000fce00078e001c */
.L_x_45:
[----:B------:R-:W-:Y:S05]  /*2680*/  BSYNC.RECONVERGENT B1 ;  /* 0x0000000000017941 */ /* 0x000fea0003800200 */
.L_x_43:
[----:B------:R-:W-:Y:S02]  /*2690*/  IMAD.MOV.U32 R10, RZ, RZ, R0 ;  /* 0x000000ffff0a7224 */ /* 0x000fe400078e0000 */
[----:B------:R-:W-:-:S04]  /*26a0*/  IMAD.MOV.U32 R11, RZ, RZ, 0x0 ;  /* 0x00000000ff0b7424 */ /* 0x000fc800078e00ff */
[----:B------:R-:W-:Y:S05]  /*26b0*/  RET.REL.NODEC R10 `(_Z20partial_pivot_kernelPdi) ;  /* 0xffffffd80a507950 */ /* 0x000fea0003c3ffff */
.L_x_48:
        /* <DEDUP_REMOVED lines=12> */
.L_x_50:


//--------------------- .nv.shared.reserved.0     --------------------------
	.section	.nv.shared.reserved.0,"aw",@nobits
	.weak		__nv_reservedSMEM_offset_0_alias
	.size		__nv_reservedSMEM_offset_0_alias, 0, 64
	.other		__nv_reservedSMEM_offset_0_alias,@"STO_CUDA_RESERVED_SHARED STV_DEFAULT"
__nv_reservedSMEM_offset_0_alias:
	.zero		0
	.zero		64


//--------------------- .nv.constant0._Z24back_substitution_kernelPdS_i --------------------------
	.section	.nv.constant0._Z24back_substitution_kernelPdS_i,"a",@progbits
	.sectionflags	@""
	.align	4
.nv.constant0._Z24back_substitution_kernelPdS_i:
	.zero		916


//--------------------- .nv.constant0._Z20partial_pivot_kernelPdi --------------------------
	.section	.nv.constant0._Z20partial_pivot_kernelPdi,"a",@progbits
	.sectionflags	@""
	.align	4
.nv.constant0._Z20partial_pivot_kernelPdi:
	.zero		908


//--------------------- SYMBOLS --------------------------

	.type		.nv.reservedSmem.offset0,@object
	.size		.nv.reservedSmem.offset0,0x4
